# CuTe-DSL kernel — source=fa4 family=fa4_fwd_sm90
# config = {"dtype": "BFloat16", "causal": false, "head_dim": 64, "mma_pv_is_rs": true}


// ===== COMPILED SASS (sm_90) =====

	.headerflags	@"EF_CUDA_TEXMODE_UNIFIED EF_CUDA_64BIT_ADDRESS EF_CUDA_ACCELERATORS EF_CUDA_SM90 EF_CUDA_VIRTUAL_SM(EF_CUDA_SM90)"
	.elftype	@"ET_EXEC"


//--------------------- .nv.info                  --------------------------
	.section	.nv.info,"",@"SHT_CUDA_INFO"
	.align	4


	//----- nvinfo : EIATTR_REGCOUNT
	.align		4
        /*0000*/ 	.byte	0x04, 0x2f
        /*0002*/ 	.short	(.L_1 - .L_0)
	.align		4
.L_0:
        /*0004*/ 	.word	index@(kernel_cutlass_kernel_flash_attncuteflash_fwd_sm90FlashAttentionForwardSm90_object_at__tensor0000o1641211101213_tensor0000o6411101213_tensor0000o6411101213_tensor0000o1641211101213_tensor_0)
        /*0008*/ 	.word	0x000000a8


	//----- nvinfo : EIATTR_FRAME_SIZE
	.align		4
.L_1:
        /*000c*/ 	.byte	0x04, 0x11
        /*000e*/ 	.short	(.L_3 - .L_2)
	.align		4
.L_2:
        /*0010*/ 	.word	index@(kernel_cutlass_kernel_flash_attncuteflash_fwd_sm90FlashAttentionForwardSm90_object_at__tensor0000o1641211101213_tensor0000o6411101213_tensor0000o6411101213_tensor0000o1641211101213_tensor_0)
        /*0014*/ 	.word	0x00000000


	//----- nvinfo : EIATTR_MIN_STACK_SIZE
	.align		4
.L_3:
        /*0018*/ 	.byte	0x04, 0x12
        /*001a*/ 	.short	(.L_5 - .L_4)
	.align		4
.L_4:
        /*001c*/ 	.word	index@(kernel_cutlass_kernel_flash_attncuteflash_fwd_sm90FlashAttentionForwardSm90_object_at__tensor0000o1641211101213_tensor0000o6411101213_tensor0000o6411101213_tensor0000o1641211101213_tensor_0)
        /*0020*/ 	.word	0x00000000
.L_5:


//--------------------- .nv.info.kernel_cutlass_kernel_flash_attncuteflash_fwd_sm90FlashAttentionForwardSm90_object_at__tensor0000o1641211101213_tensor0000o6411101213_tensor0000o6411101213_tensor0000o1641211101213_tensor_0 --------------------------
	.section	.nv.info.kernel_cutlass_kernel_flash_attncuteflash_fwd_sm90FlashAttentionForwardSm90_object_at__tensor0000o1641211101213_tensor0000o6411101213_tensor0000o6411101213_tensor0000o1641211101213_tensor_0,"",@"SHT_CUDA_INFO"
	.sectionflags	@""
	.align	4


	//----- nvinfo : EIATTR_CUDA_API_VERSION
	.align		4
        /*0000*/ 	.byte	0x04, 0x37
        /*0002*/ 	.short	(.L_7 - .L_6)
.L_6:
        /*0004*/ 	.word	0x00000081


	//----- nvinfo : EIATTR_KPARAM_INFO
	.align		4
.L_7:
        /*0008*/ 	.byte	0x04, 0x17
        /*000a*/ 	.short	(.L_9 - .L_8)
.L_8:
        /*000c*/ 	.word	0x00000000
        /*0010*/ 	.short	0x000f
        /*0012*/ 	.short	0x0284
        /*0014*/ 	.byte	0x00, 0xf0, 0x31, 0x00


	//----- nvinfo : EIATTR_KPARAM_INFO
	.align		4
.L_9:
        /*0018*/ 	.byte	0x04, 0x17
        /*001a*/ 	.short	(.L_11 - .L_10)
.L_10:
        /*001c*/ 	.word	0x00000000
        /*0020*/ 	.short	0x000e
        /*0022*/ 	.short	0x0280
        /*0024*/ 	.byte	0x00, 0xf0, 0x11, 0x00


	//----- nvinfo : EIATTR_KPARAM_INFO
	.align		4
.L_11:
        /*0028*/ 	.byte	0x04, 0x17
        /*002a*/ 	.short	(.L_13 - .L_12)
.L_12:
        /*002c*/ 	.word	0x00000000
        /*0030*/ 	.short	0x000d
        /*0032*/ 	.short	0x027c
        /*0034*/ 	.byte	0x00, 0xf0, 0x11, 0x00


	//----- nvinfo : EIATTR_KPARAM_INFO
	.align		4
.L_13:
        /*0038*/ 	.byte	0x04, 0x17
        /*003a*/ 	.short	(.L_15 - .L_14)
.L_14:
        /*003c*/ 	.word	0x00000000
        /*0040*/ 	.short	0x000c
        /*0042*/ 	.short	0x0278
        /*0044*/ 	.byte	0x00, 0xf0, 0x11, 0x00


	//----- nvinfo : EIATTR_KPARAM_INFO
	.align		4
.L_15:
        /*0048*/ 	.byte	0x04, 0x17
        /*004a*/ 	.short	(.L_17 - .L_16)
.L_16:
        /*004c*/ 	.word	0x00000000
        /*0050*/ 	.short	0x000b
        /*0052*/ 	.short	0x0275
        /*0054*/ 	.byte	0x00, 0xf0, 0x05, 0x00


	//----- nvinfo : EIATTR_KPARAM_INFO
	.align		4
.L_17:
        /*0058*/ 	.byte	0x04, 0x17
        /*005a*/ 	.short	(.L_19 - .L_18)
.L_18:
        /*005c*/ 	.word	0x00000000
        /*0060*/ 	.short	0x000a
        /*0062*/ 	.short	0x0274
        /*0064*/ 	.byte	0x00, 0xf0, 0x05, 0x00


	//----- nvinfo : EIATTR_KPARAM_INFO
	.align		4
.L_19:
        /*0068*/ 	.byte	0x04, 0x17
        /*006a*/ 	.short	(.L_21 - .L_20)
.L_20:
        /*006c*/ 	.word	0x00000000
        /*0070*/ 	.short	0x0009
        /*0072*/ 	.short	0x0270
        /*0074*/ 	.byte	0x00, 0xf0, 0x11, 0x00


	//----- nvinfo : EIATTR_KPARAM_INFO
	.align		4
.L_21:
        /*0078*/ 	.byte	0x04, 0x17
        /*007a*/ 	.short	(.L_23 - .L_22)
.L_22:
        /*007c*/ 	.word	0x00000000
        /*0080*/ 	.short	0x0008
        /*0082*/ 	.short	0x01f0
        /*0084*/ 	.byte	0x00, 0xf0, 0x01, 0x02


	//----- nvinfo : EIATTR_KPARAM_INFO
	.align		4
.L_23:
        /*0088*/ 	.byte	0x04, 0x17
        /*008a*/ 	.short	(.L_25 - .L_24)
.L_24:
        /*008c*/ 	.word	0x00000000
        /*0090*/ 	.short	0x0007
        /*0092*/ 	.short	0x0170
        /*0094*/ 	.byte	0x00, 0xf0, 0x01, 0x02


	//----- nvinfo : EIATTR_KPARAM_INFO
	.align		4
.L_25:
        /*0098*/ 	.byte	0x04, 0x17
        /*009a*/ 	.short	(.L_27 - .L_26)
.L_26:
        /*009c*/ 	.word	0x00000000
        /*00a0*/ 	.short	0x0006
        /*00a2*/ 	.short	0x00f0
        /*00a4*/ 	.byte	0x00, 0xf0, 0x01, 0x02


	//----- nvinfo : EIATTR_KPARAM_INFO
	.align		4
.L_27:
        /*00a8*/ 	.byte	0x04, 0x17
        /*00aa*/ 	.short	(.L_29 - .L_28)
.L_28:
        /*00ac*/ 	.word	0x00000000
        /*00b0*/ 	.short	0x0005
        /*00b2*/ 	.short	0x0070
        /*00b4*/ 	.byte	0x00, 0xf0, 0x01, 0x02


	//----- nvinfo : EIATTR_KPARAM_INFO
	.align		4
.L_29:
        /*00b8*/ 	.byte	0x04, 0x17
        /*00ba*/ 	.short	(.L_31 - .L_30)
.L_30:
        /*00bc*/ 	.word	0x00000000
        /*00c0*/ 	.short	0x0004
        /*00c2*/ 	.short	0x0030
        /*00c4*/ 	.byte	0x00, 0xf0, 0xc1, 0x00


	//----- nvinfo : EIATTR_KPARAM_INFO
	.align		4
.L_31:
        /*00c8*/ 	.byte	0x04, 0x17
        /*00ca*/ 	.short	(.L_33 - .L_32)
.L_32:
        /*00cc*/ 	.word	0x00000000
        /*00d0*/ 	.short	0x0003
        /*00d2*/ 	.short	0x0024
        /*00d4*/ 	.byte	0x00, 0xf0, 0x31, 0x00


	//----- nvinfo : EIATTR_KPARAM_INFO
	.align		4
.L_33:
        /*00d8*/ 	.byte	0x04, 0x17
        /*00da*/ 	.short	(.L_35 - .L_34)
.L_34:
        /*00dc*/ 	.word	0x00000000
        /*00e0*/ 	.short	0x0002
        /*00e2*/ 	.short	0x0018
        /*00e4*/ 	.byte	0x00, 0xf0, 0x31, 0x00


	//----- nvinfo : EIATTR_KPARAM_INFO
	.align		4
.L_35:
        /*00e8*/ 	.byte	0x04, 0x17
        /*00ea*/ 	.short	(.L_37 - .L_36)
.L_36:
        /*00ec*/ 	.word	0x00000000
        /*00f0*/ 	.short	0x0001
        /*00f2*/ 	.short	0x000c
        /*00f4*/ 	.byte	0x00, 0xf0, 0x31, 0x00


	//----- nvinfo : EIATTR_KPARAM_INFO
	.align		4
.L_37:
        /*00f8*/ 	.byte	0x04, 0x17
        /*00fa*/ 	.short	(.L_39 - .L_38)
.L_38:
        /*00fc*/ 	.word	0x00000000
        /*0100*/ 	.short	0x0000
        /*0102*/ 	.short	0x0000
        /*0104*/ 	.byte	0x00, 0xf0, 0x31, 0x00


	//----- nvinfo : EIATTR_SPARSE_MMA_MASK
	.align		4
.L_39:
        /*0108*/ 	.byte	0x03, 0x50
        /*010a*/ 	.short	0x0000


	//----- nvinfo : EIATTR_MAXREG_COUNT
	.align		4
        /*010c*/ 	.byte	0x03, 0x1b
        /*010e*/ 	.short	0x00a8


	//----- nvinfo : EIATTR_COOP_GROUP_MASK_REGIDS
	.align		4
        /*0110*/ 	.byte	0x04, 0x29
        /*0112*/ 	.short	(.L_41 - .L_40)


	//   ....[0]....
.L_40:
        /*0114*/ 	.word	0xffffffff


	//   ....[1]....
        /*0118*/ 	.word	0xffffffff


	//   ....[2]....
        /*011c*/ 	.word	0xffffffff


	//   ....[3]....
        /*0120*/ 	.word	0xffffffff


	//   ....[4]....
        /*0124*/ 	.word	0xffffffff


	//   ....[5]....
        /*0128*/ 	.word	0xffffffff


	//   ....[6]....
        /*012c*/ 	.word	0xffffffff


	//   ....[7]....
        /*0130*/ 	.word	0xffffffff


	//   ....[8]....
        /*0134*/ 	.word	0xffffffff


	//   ....[9]....
        /*0138*/ 	.word	0xffffffff


	//   ....[10]....
        /*013c*/ 	.word	0xffffffff


	//   ....[11]....
        /*0140*/ 	.word	0xffffffff


	//   ....[12]....
        /*0144*/ 	.word	0xffffffff


	//   ....[13]....
        /*0148*/ 	.word	0xffffffff


	//   ....[14]....
        /*014c*/ 	.word	0xffffffff


	//   ....[15]....
        /*0150*/ 	.word	0xffffffff


	//   ....[16]....
        /*0154*/ 	.word	0xffffffff


	//----- nvinfo : EIATTR_COOP_GROUP_INSTR_OFFSETS
	.align		4
.L_41:
        /*0158*/ 	.byte	0x04, 0x28
        /*015a*/ 	.short	(.L_43 - .L_42)


	//   ....[0]....
.L_42:
        /*015c*/ 	.word	0x00000c40


	//   ....[1]....
        /*0160*/ 	.word	0x000018a0


	//   ....[2]....
        /*0164*/ 	.word	0x000019a0


	//   ....[3]....
        /*0168*/ 	.word	0x00001d70


	//   ....[4]....
        /*016c*/ 	.word	0x00001e20


	//   ....[5]....
        /*0170*/ 	.word	0x00003710


	//   ....[6]....
        /*0174*/ 	.word	0x00003720


	//   ....[7]....
        /*0178*/ 	.word	0x00003750


	//   ....[8]....
        /*017c*/ 	.word	0x00003760


	//   ....[9]....
        /*0180*/ 	.word	0x00004990


	//   ....[10]....
        /*0184*/ 	.word	0x000049c0


	//   ....[11]....
        /*0188*/ 	.word	0x00004a20


	//   ....[12]....
        /*018c*/ 	.word	0x00004a30


	//   ....[13]....
        /*0190*/ 	.word	0x00004ba0


	//   ....[14]....
        /*0194*/ 	.word	0x00004bc0


	//   ....[15]....
        /*0198*/ 	.word	0x00004bd0


	//   ....[16]....
        /*019c*/ 	.word	0x00004d70


	//----- nvinfo : EIATTR_REG_RECONFIG
	.align		4
.L_43:
        /*01a0*/ 	.byte	0x01, 0x54
	.zero		2


	//----- nvinfo : EIATTR_MBARRIER_INSTR_OFFSETS
	.align		4
        /*01a4*/ 	.byte	0x04, 0x39
        /*01a6*/ 	.short	(.L_45 - .L_44)


	//   ....[0]....
.L_44:
        /*01a8*/ 	.word	0x000001e0
        /*01ac*/ 	.word	0x000000ff
        /*01b0*/ 	.word	0x00000000
        /*01b4*/ 	.short	0x0100
        /*01b6*/ 	.byte	0x08
	.zero		1


	//   ....[1]....
        /*01b8*/ 	.word	0x000001f0
        /*01bc*/ 	.word	0x000000ff
        /*01c0*/ 	.word	0x00000008
        /*01c4*/ 	.short	0x0100
        /*01c6*/ 	.byte	0x08
	.zero		1


	//   ....[2]....
        /*01c8*/ 	.word	0x000002e0
        /*01cc*/ 	.word	0x000000ff
        /*01d0*/ 	.word	0x00000010
        /*01d4*/ 	.short	0x0100
        /*01d6*/ 	.byte	0x08
	.zero		1


	//   ....[3]....
        /*01d8*/ 	.word	0x000002f0
        /*01dc*/ 	.word	0x000000ff
        /*01e0*/ 	.word	0x00000018
        /*01e4*/ 	.short	0x0100
        /*01e6*/ 	.byte	0x08
	.zero		1


	//   ....[4]....
        /*01e8*/ 	.word	0x00000300
        /*01ec*/ 	.word	0x000000ff
        /*01f0*/ 	.word	0x00000020
        /*01f4*/ 	.short	0x0100
        /*01f6*/ 	.byte	0x08
	.zero		1


	//   ....[5]....
        /*01f8*/ 	.word	0x00000310
        /*01fc*/ 	.word	0x000000ff
        /*0200*/ 	.word	0x00000028
        /*0204*/ 	.short	0x0100
        /*0206*/ 	.byte	0x08
	.zero		1


	//   ....[6]....
        /*0208*/ 	.word	0x00000490
        /*020c*/ 	.word	0x000000ff
        /*0210*/ 	.word	0x00000018
        /*0214*/ 	.short	0x010a
        /*0216*/ 	.byte	0x19
	.zero		1


	//   ....[7]....
        /*0218*/ 	.word	0x000005c0
        /*021c*/ 	.word	0x000000ff
        /*0220*/ 	.word	0x00000008
        /*0224*/ 	.short	0x010a
        /*0226*/ 	.byte	0x19
	.zero		1


	//   ....[8]....
        /*0228*/ 	.word	0x00000750
        /*022c*/ 	.word	0x000000ff
        /*0230*/ 	.word	0x00000018
        /*0234*/ 	.short	0x010a
        /*0236*/ 	.byte	0x19
	.zero		1


	//   ....[9]....
        /*0238*/ 	.word	0x00000840
        /*023c*/ 	.word	0x000000ff
        /*0240*/ 	.word	0x00000028
        /*0244*/ 	.short	0x010a
        /*0246*/ 	.byte	0x19
	.zero		1


	//   ....[10]....
        /*0248*/ 	.word	0x00000950
        /*024c*/ 	.word	0x000000ff
        /*0250*/ 	.word	0x00000028
        /*0254*/ 	.short	0x010a
        /*0256*/ 	.byte	0x19
	.zero		1


	//   ....[11]....
        /*0258*/ 	.word	0x00000a40
        /*025c*/ 	.word	0x000000ff
        /*0260*/ 	.word	0x00000028
        /*0264*/ 	.short	0x010a
        /*0266*/ 	.byte	0x19
	.zero		1


	//   ....[12]....
        /*0268*/ 	.word	0x00000c60
        /*026c*/ 	.word	0x000000ff
        /*0270*/ 	.word	0x00000000
        /*0274*/ 	.short	0x010a
        /*0276*/ 	.byte	0x08
	.zero		1


	//   ....[13]....
        /*0278*/ 	.word	0x00000cb0
        /*027c*/ 	.word	0x000000ff
        /*0280*/ 	.word	0x00000010
        /*0284*/ 	.short	0x010a
        /*0286*/ 	.byte	0x08
	.zero		1


	//   ....[14]....
        /*0288*/ 	.word	0x00000da0
        /*028c*/ 	.word	0x000000ff
        /*0290*/ 	.word	0x00000010
        /*0294*/ 	.short	0x010a
        /*0296*/ 	.byte	0x08
	.zero		1


	//   ....[15]....
        /*0298*/ 	.word	0x00002990
        /*029c*/ 	.word	0x000000ff
        /*02a0*/ 	.word	0x00000018
        /*02a4*/ 	.short	0x0101
        /*02a6*/ 	.byte	0x08
	.zero		1


	//   ....[16]....
        /*02a8*/ 	.word	0x00003130
        /*02ac*/ 	.word	0x000000ff
        /*02b0*/ 	.word	0x00000010
        /*02b4*/ 	.short	0x010a
        /*02b6*/ 	.byte	0x08
	.zero		1


	//   ....[17]....
        /*02b8*/ 	.word	0x00003160
        /*02bc*/ 	.word	0x000000ff
        /*02c0*/ 	.word	0x00000010
        /*02c4*/ 	.short	0x010a
        /*02c6*/ 	.byte	0x08
	.zero		1


	//   ....[18]....
        /*02c8*/ 	.word	0x000031f0
        /*02cc*/ 	.word	0x000000ff
        /*02d0*/ 	.word	0x00000020
        /*02d4*/ 	.short	0x010a
        /*02d6*/ 	.byte	0x08
	.zero		1


	//   ....[19]....
        /*02d8*/ 	.word	0x00003210
        /*02dc*/ 	.word	0x000000ff
        /*02e0*/ 	.word	0x00000020
        /*02e4*/ 	.short	0x010a
        /*02e6*/ 	.byte	0x08
	.zero		1


	//   ....[20]....
        /*02e8*/ 	.word	0x00003930
        /*02ec*/ 	.word	0x000000ff
        /*02f0*/ 	.word	0x00000018
        /*02f4*/ 	.short	0x0101
        /*02f6*/ 	.byte	0x08
	.zero		1


	//   ....[21]....
        /*02f8*/ 	.word	0x00003db0
        /*02fc*/ 	.word	0x000000ff
        /*0300*/ 	.word	0x00000028
        /*0304*/ 	.short	0x0101
        /*0306*/ 	.byte	0x08
	.zero		1


	//   ....[22]....
        /*0308*/ 	.word	0x00004930
        /*030c*/ 	.word	0x000000ff
        /*0310*/ 	.word	0x00000008
        /*0314*/ 	.short	0x0101
        /*0316*/ 	.byte	0x08
	.zero		1


	//   ....[23]....
        /*0318*/ 	.word	0x00004940
        /*031c*/ 	.word	0x000000ff
        /*0320*/ 	.word	0x00000020
        /*0324*/ 	.short	0x010a
        /*0326*/ 	.byte	0x08
	.zero		1


	//   ....[24]....
        /*0328*/ 	.word	0x00004960
        /*032c*/ 	.word	0x000000ff
        /*0330*/ 	.word	0x00000020
        /*0334*/ 	.short	0x010a
        /*0336*/ 	.byte	0x08
	.zero		1


	//   ....[25]....
        /*0338*/ 	.word	0x00004c50
        /*033c*/ 	.word	0x000000ff
        /*0340*/ 	.word	0x00000028
        /*0344*/ 	.short	0x0101
        /*0346*/ 	.byte	0x08
	.zero		1


	//   ....[26]....
        /*0348*/ 	.word	0x00005100
        /*034c*/ 	.word	0x00000005
        /*0350*/ 	.word	0x00000018
        /*0354*/ 	.short	0x010a
        /*0356*/ 	.byte	0x3f
	.zero		1


	//   ....[27]....
        /*0358*/ 	.word	0x00005180
        /*035c*/ 	.word	0x00000005
        /*0360*/ 	.word	0x00000008
        /*0364*/ 	.short	0x010a
        /*0366*/ 	.byte	0x3f
	.zero		1


	//   ....[28]....
        /*0368*/ 	.word	0x00005200
        /*036c*/ 	.word	0x00000007
        /*0370*/ 	.word	0x00000018
        /*0374*/ 	.short	0x010a
        /*0376*/ 	.byte	0x3f
	.zero		1


	//   ....[29]....
        /*0378*/ 	.word	0x00005270
        /*037c*/ 	.word	0x00000005
        /*0380*/ 	.word	0x00000028
        /*0384*/ 	.short	0x010a
        /*0386*/ 	.byte	0x3f
	.zero		1


	//   ....[30]....
        /*0388*/ 	.word	0x000052e0
        /*038c*/ 	.word	0x00000005
        /*0390*/ 	.word	0x00000028
        /*0394*/ 	.short	0x010a
        /*0396*/ 	.byte	0x3f
	.zero		1


	//   ....[31]....
        /*0398*/ 	.word	0x00005350
        /*039c*/ 	.word	0x00000005
        /*03a0*/ 	.word	0x00000028
        /*03a4*/ 	.short	0x010a
        /*03a6*/ 	.byte	0x3f
	.zero		1


	//   ....[32]....
        /*03a8*/ 	.word	0x000053b0
        /*03ac*/ 	.word	0x00000004
        /*03b0*/ 	.word	0x00000000
        /*03b4*/ 	.short	0x010a
        /*03b6*/ 	.byte	0x3f
	.zero		1


	//   ....[33]....
        /*03b8*/ 	.word	0x00005410
        /*03bc*/ 	.word	0x00000004
        /*03c0*/ 	.word	0x00000010
        /*03c4*/ 	.short	0x010a
        /*03c6*/ 	.byte	0x3f
	.zero		1


	//   ....[34]....
        /*03c8*/ 	.word	0x00005480
        /*03cc*/ 	.word	0x00000003
        /*03d0*/ 	.word	0x00000010
        /*03d4*/ 	.short	0x010a
        /*03d6*/ 	.byte	0x3f
	.zero		1


	//   ....[35]....
        /*03d8*/ 	.word	0x000054f0
        /*03dc*/ 	.word	0x00000003
        /*03e0*/ 	.word	0x00000020
        /*03e4*/ 	.short	0x010a
        /*03e6*/ 	.byte	0x3f
	.zero		1


	//   ....[36]....
        /*03e8*/ 	.word	0x00005560
        /*03ec*/ 	.word	0x00000013
        /*03f0*/ 	.word	0x00000020
        /*03f4*/ 	.short	0x010a
        /*03f6*/ 	.byte	0x3f
	.zero		1


	//----- nvinfo : EIATTR_NUM_MBARRIERS
	.align		4
.L_45:
        /*03f8*/ 	.byte	0x03, 0x38
        /*03fa*/ 	.short	0x0006


	//----- nvinfo : EIATTR_EXIT_INSTR_OFFSETS
	.align		4
        /*03fc*/ 	.byte	0x04, 0x1c
        /*03fe*/ 	.short	(.L_47 - .L_46)


	//   ....[0]....
.L_46:
        /*0400*/ 	.word	0x000003b0


	//   ....[1]....
        /*0404*/ 	.word	0x00000a70


	//   ....[2]....
        /*0408*/ 	.word	0x00000aa0


	//   ....[3]....
        /*040c*/ 	.word	0x00005020


	//   ....[4]....
        /*0410*/ 	.word	0x000050c0


	//----- nvinfo : EIATTR_REQNTID
	.align		4
.L_47:
        /*0414*/ 	.byte	0x04, 0x10
        /*0416*/ 	.short	(.L_49 - .L_48)
.L_48:
        /*0418*/ 	.word	0x00000180
        /*041c*/ 	.word	0x00000001
        /*0420*/ 	.word	0x00000001


	//----- nvinfo : EIATTR_CBANK_PARAM_SIZE
	.align		4
.L_49:
        /*0424*/ 	.byte	0x03, 0x19
        /*0426*/ 	.short	0x0290


	//----- nvinfo : EIATTR_PARAM_CBANK
	.align		4
        /*0428*/ 	.byte	0x04, 0x0a
        /*042a*/ 	.short	(.L_51 - .L_50)
	.align		4
.L_50:
        /*042c*/ 	.word	index@(.nv.constant0.kernel_cutlass_kernel_flash_attncuteflash_fwd_sm90FlashAttentionForwardSm90_object_at__tensor0000o1641211101213_tensor0000o6411101213_tensor0000o6411101213_tensor0000o1641211101213_tensor_0)
        /*0430*/ 	.short	0x0210
        /*0432*/ 	.short	0x0290


	//----- nvinfo : EIATTR_SW_WAR
	.align		4
.L_51:
        /*0434*/ 	.byte	0x04, 0x36
        /*0436*/ 	.short	(.L_53 - .L_52)
.L_52:
        /*0438*/ 	.word	0x00000008
.L_53:


//--------------------- .nv.callgraph             --------------------------
	.section	.nv.callgraph,"",@"SHT_CUDA_CALLGRAPH"
	.align	4
	.sectionentsize	8
	.align		4
        /*0000*/ 	.word	0x00000000
	.align		4
        /*0004*/ 	.word	0xffffffff
	.align		4
        /*0008*/ 	.word	0x00000000
	.align		4
        /*000c*/ 	.word	0xfffffffe
	.align		4
        /*0010*/ 	.word	0x00000000
	.align		4
        /*0014*/ 	.word	0xfffffffd
	.align		4
        /*0018*/ 	.word	0x00000000
	.align		4
        /*001c*/ 	.word	0xfffffffc


//--------------------- .text.kernel_cutlass_kernel_flash_attncuteflash_fwd_sm90FlashAttentionForwardSm90_object_at__tensor0000o1641211101213_tensor0000o6411101213_tensor0000o6411101213_tensor0000o1641211101213_tensor_0 --------------------------
	.section	.text.kernel_cutlass_kernel_flash_attncuteflash_fwd_sm90FlashAttentionForwardSm90_object_at__tensor0000o1641211101213_tensor0000o6411101213_tensor0000o6411101213_tensor0000o1641211101213_tensor_0,"ax",@progbits
	.sectionflags	@"SHF_BARRIERS=16"
	.align	128
        .global         kernel_cutlass_kernel_flash_attncuteflash_fwd_sm90FlashAttentionForwardSm90_object_at__tensor0000o1641211101213_tensor0000o6411101213_tensor0000o6411101213_tensor0000o1641211101213_tensor_0
        .type           kernel_cutlass_kernel_flash_attncuteflash_fwd_sm90FlashAttentionForwardSm90_object_at__tensor0000o1641211101213_tensor0000o6411101213_tensor0000o6411101213_tensor0000o1641211101213_tensor_0,@function
        .size           kernel_cutlass_kernel_flash_attncuteflash_fwd_sm90FlashAttentionForwardSm90_object_at__tensor0000o1641211101213_tensor0000o6411101213_tensor0000o6411101213_tensor0000o1641211101213_tensor_0,(.L_x_37 - kernel_cutlass_kernel_flash_attncuteflash_fwd_sm90FlashAttentionForwardSm90_object_at__tensor0000o1641211101213_tensor0000o6411101213_tensor0000o6411101213_tensor0000o1641211101213_tensor_0)
        .other          kernel_cutlass_kernel_flash_attncuteflash_fwd_sm90FlashAttentionForwardSm90_object_at__tensor0000o1641211101213_tensor0000o6411101213_tensor0000o6411101213_tensor0000o1641211101213_tensor_0,@"STO_CUDA_ENTRY STV_DEFAULT"
kernel_cutlass_kernel_flash_attncuteflash_fwd_sm90FlashAttentionForwardSm90_object_at__tensor0000o1641211101213_tensor0000o6411101213_tensor0000o6411101213_tensor0000o1641211101213_tensor_0:
.text.kernel_cutlass_kernel_flash_attncuteflash_fwd_sm90FlashAttentionForwardSm90_object_at__tensor0000o1641211101213_tensor0000o6411101213_tensor0000o6411101213_tensor0000o1641211101213_tensor_0:
[----:B------:R-:W1:Y:S01]  /*0000*/  LDC R1, c[0x0][0x28] ;  /* 0x00000a00ff017b82 */ /* 0x000e620000000800 */
[----:B------:R-:W2:Y:S02]  /*0010*/  S2R R8, SR_TID.X ;  /* 0x0000000000087919 */ /* 0x000ea40000002100 */
[----:B--2---:R-:W-:-:S04]  /*0020*/  SHF.R.U32.HI R0, RZ, 0x5, R8 ;  /* 0x00000005ff007819 */ /* 0x004fc80000011608 */
[----:B------:R-:W-:-:S13]  /*0030*/  ISETP.NE.AND P0, PT, R0, RZ, PT ;  /* 0x000000ff0000720c */ /* 0x000fda0003f05270 */
[----:B-1----:R-:W-:Y:S05]  /*0040*/  @P0 BRA `(.L_x_0) ;  /* 0x0000000000700947 */ /* 0x002fea0003800000 */
[----:B------:R-:W1:Y:S01]  /*0050*/  S2UR UR8, SR_CgaCtaId ;  /* 0x00000000000879c3 */ /* 0x000e620000008800 */
[----:B------:R-:W-:Y:S01]  /*0060*/  ULDC.64 UR10, c[0x0][0x198] ;  /* 0x00006600000a7ab9 */ /* 0x000fe20000000a00 */
[----:B------:R-:W-:Y:S01]  /*0070*/  UMOV UR4, 0x400 ;  /* 0x0000040000047882 */ /* 0x000fe20000000000 */
[----:B------:R-:W-:Y:S02]  /*0080*/  UIADD3 UR12, UP0, UR10, 0x70, URZ ;  /* 0x000000700a0c7890 */ /* 0x000fe4000ff1e03f */
[----:B------:R-:W-:Y:S02]  /*0090*/  UIADD3 UR14, UP1, UR10, 0xf0, URZ ;  /* 0x000000f00a0e7890 */ /* 0x000fe4000ff3e03f */
[----:B------:R-:W-:Y:S01]  /*00a0*/  UIADD3 UR16, UP2, UR10, 0x170, URZ ;  /* 0x000001700a107890 */ /* 0x000fe2000ff5e03f */
[----:B------:R-:W-:Y:S01]  /*00b0*/  UMOV UR5, 0x1 ;  /* 0x0000000100057882 */ /* 0x000fe20000000000 */
[----:B------:R-:W-:Y:S01]  /*00c0*/  UIADD3 UR10, UP3, UR10, 0x1f0, URZ ;  /* 0x000001f00a0a7890 */ /* 0x000fe2000ff7e03f */
[----:B------:R-:W-:Y:S01]  /*00d0*/  UMOV UR6, 0x8 ;  /* 0x0000000800067882 */ /* 0x000fe20000000000 */
[----:B------:R-:W-:-:S02]  /*00e0*/  UIADD3.X UR13, URZ, UR11, URZ, UP0, !UPT ;  /* 0x0000000b3f0d7290 */ /* 0x000fc400087fe43f */
[----:B------:R-:W-:-:S04]  /*00f0*/  UIADD3 UR6, -UR6, 0x100000, URZ ;  /* 0x0010000006067890 */ /* 0x000fc8000fffe13f */
[----:B------:R-:W-:Y:S02]  /*0100*/  USHF.L.U32 UR7, UR6, 0xb, URZ ;  /* 0x0000000b06077899 */ /* 0x000fe4000800063f */
[----:B------:R-:W-:Y:S02]  /*0110*/  USHF.L.U32 UR6, UR6, 0x1, URZ ;  /* 0x0000000106067899 */ /* 0x000fe4000800063f */
[----:B------:R-:W-:Y:S02]  /*0120*/  UIADD3.X UR15, URZ, UR11, URZ, UP1, !UPT ;  /* 0x0000000b3f0f7290 */ /* 0x000fe40008ffe43f */
[----:B------:R-:W-:Y:S02]  /*0130*/  UIADD3.X UR17, URZ, UR11, URZ, UP2, !UPT ;  /* 0x0000000b3f117290 */ /* 0x000fe400097fe43f */
[----:B------:R-:W-:Y:S01]  /*0140*/  UIADD3.X UR11, URZ, UR11, URZ, UP3, !UPT ;  /* 0x0000000b3f0b7290 */ /* 0x000fe20009ffe43f */
[----:B------:R2:W-:Y:S01]  /*0150*/  UTMACCTL.PF [UR12] ;  /* 0x000000000c0079b9 */ /* 0x0005e20008040000 */
[----:B-1----:R-:W-:-:S02]  /*0160*/  ULEA UR8, UR8, UR4, 0x18 ;  /* 0x0000000408087291 */ /* 0x002fc4000f8ec03f */
[----:B------:R-:W-:-:S04]  /*0170*/  UIADD3 UR4, -UR5, 0x100000, URZ ;  /* 0x0010000005047890 */ /* 0x000fc8000fffe13f */
[----:B------:R-:W-:Y:S02]  /*0180*/  USHF.L.U32 UR5, UR4, 0xb, URZ ;  /* 0x0000000b04057899 */ /* 0x000fe4000800063f */
[----:B------:R-:W-:Y:S01]  /*0190*/  USHF.L.U32 UR4, UR4, 0x1, URZ ;  /* 0x0000000104047899 */ /* 0x000fe2000800063f */
[----:B------:R2:W-:Y:S01]  /*01a0*/  UTMACCTL.PF [UR14] ;  /* 0x000000000e0079b9 */ /* 0x0005e20008040000 */
[----:B------:R2:W-:Y:S01]  /*01b0*/  UTMACCTL.PF [UR16] ;  /* 0x00000000100079b9 */ /* 0x0005e20008040000 */
[----:B------:R2:W-:Y:S01]  /*01c0*/  UTMACCTL.PF [UR10] ;  /* 0x000000000a0079b9 */ /* 0x0005e20008040000 */
[----:B------:R-:W1:Y:S08]  /*01d0*/  FENCE.VIEW.ASYNC.S ;  /* 0x00000000000073c6 */ /* 0x000e700000000000 */
[----:B-1----:R2:W1:Y:S01]  /*01e0*/  SYNCS.EXCH.64 URZ, [UR8], UR4 ;  /* 0x00000004083f75b2 */ /* 0x0024620008000100 */
[----:B------:R2:W3:Y:S02]  /*01f0*/  SYNCS.EXCH.64 URZ, [UR8+0x8], UR6 ;  /* 0x00000806083f75b2 */ /* 0x0004e40008000100 */
[----:B--2---:R-:W-:Y:S01]  /*0200*/  NOP ;  /* 0x0000000000007918 */ /* 0x004fe20000000000 */
.L_x_0:
[----:B------:R-:W-:Y:S05]  /*0210*/  @P0 BRA `(.L_x_1) ;  /* 0x0000000000440947 */ /* 0x000fea0003800000 */
[----:B------:R-:W2:Y:S01]  /*0220*/  S2UR UR5, SR_CgaCtaId ;  /* 0x00000000000579c3 */ /* 0x000ea20000008800 */
[----:B------:R-:W-:Y:S01]  /*0230*/  UMOV UR4, 0x400 ;  /* 0x0000040000047882 */ /* 0x000fe20000000000 */
[----:B------:R-:W-:Y:S01]  /*0240*/  UMOV UR6, 0x1 ;  /* 0x0000000100067882 */ /* 0x000fe20000000000 */
[----:B------:R-:W-:Y:S01]  /*0250*/  UMOV UR7, 0x8 ;  /* 0x0000000800077882 */ /* 0x000fe20000000000 */
[----:B--2---:R-:W-:Y:S02]  /*0260*/  ULEA UR8, UR5, UR4, 0x18 ;  /* 0x0000000405087291 */ /* 0x004fe4000f8ec03f */
[----:B------:R-:W-:-:S04]  /*0270*/  UIADD3 UR4, -UR6, 0x100000, URZ ;  /* 0x0010000006047890 */ /* 0x000fc8000fffe13f */
[----:B------:R-:W-:Y:S02]  /*0280*/  USHF.L.U32 UR5, UR4, 0xb, URZ ;  /* 0x0000000b04057899 */ /* 0x000fe4000800063f */
[----:B------:R-:W-:Y:S02]  /*0290*/  USHF.L.U32 UR4, UR4, 0x1, URZ ;  /* 0x0000000104047899 */ /* 0x000fe4000800063f */
[----:B------:R-:W-:-:S04]  /*02a0*/  UIADD3 UR6, -UR7, 0x100000, URZ ;  /* 0x0010000007067890 */ /* 0x000fc8000fffe13f */
[----:B------:R-:W-:Y:S02]  /*02b0*/  USHF.L.U32 UR7, UR6, 0xb, URZ ;  /* 0x0000000b06077899 */ /* 0x000fe4000800063f */
[----:B------:R-:W-:Y:S01]  /*02c0*/  USHF.L.U32 UR6, UR6, 0x1, URZ ;  /* 0x0000000106067899 */ /* 0x000fe2000800063f */
[----:B------:R-:W2:Y:S03]  /*02d0*/  FENCE.VIEW.ASYNC.S ;  /* 0x00000000000073c6 */ /* 0x000ea60000000000 */
[----:B--2---:R2:W4:Y:S08]  /*02e0*/  SYNCS.EXCH.64 URZ, [UR8+0x10], UR4 ;  /* 0x00001004083f75b2 */ /* 0x0045300008000100 */
[----:B------:R2:W5:Y:S01]  /*02f0*/  SYNCS.EXCH.64 URZ, [UR8+0x18], UR6 ;  /* 0x00001806083f75b2 */ /* 0x0005620008000100 */
[----:B------:R2:W3:Y:S01]  /*0300*/  SYNCS.EXCH.64 URZ, [UR8+0x20], UR4 ;  /* 0x00002004083f75b2 */ /* 0x0004e20008000100 */
[----:B------:R2:W1:Y:S01]  /*0310*/  SYNCS.EXCH.64 URZ, [UR8+0x28], UR6 ;  /* 0x00002806083f75b2 */ /* 0x0004620008000100 */
[----:B------:R-:W-:Y:S01]  /*0320*/  NOP ;  /* 0x0000000000007918 */ /* 0x000fe20000000000 */
.L_x_1:
[----:B------:R-:W-:Y:S01]  /*0330*/  ISETP.GT.AND P0, PT, R0, 0x3, PT ;  /* 0x000000030000780c */ /* 0x000fe20003f04270 */
[----:B------:R-:W-:Y:S01]  /*0340*/  NOP ;  /* 0x0000000000007918 */ /* 0x000fe20000000000 */
[----:B------:R-:W-:Y:S01]  /*0350*/  LOP3.LUT R2, R8, 0x1f, RZ, 0xc0, !PT ;  /* 0x0000001f08027812 */ /* 0x000fe200078ec0ff */
[----:B-1-345:R-:W-:Y:S10]  /*0360*/  BAR.SYNC.DEFER_BLOCKING 0x0 ;  /* 0x0000000000007b1d */ /* 0x03aff40000010000 */
[----:B------:R-:W-:Y:S05]  /*0370*/  @P0 BRA `(.L_x_2) ;  /* 0x0000000400cc0947 */ /* 0x000fea0003800000 */
[----:B------:R-:W-:-:S08]  /*0380*/  NOP ;  /* 0x0000000000007918 */ /* 0x000fd00000000000 */
[----:B------:R-:W1:-:S00]  /*0390*/  USETMAXREG.DEALLOC.CTAPOOL 0x18 ;  /* 0x00000018000079c8 */ /* 0x000e4000080e0500 */
[----:B-1----:R-:W-:-:S13]  /*03a0*/  LOP3.LUT P0, RZ, R0, 0x3, RZ, 0xc0, !PT ;  /* 0x0000000300ff7812 */ /* 0x002fda000780c0ff */
[----:B--2---:R-:W-:Y:S05]  /*03b0*/  @P0 EXIT ;  /* 0x000000000000094d */ /* 0x004fea0003800000 */
[----:B------:R-:W1:Y:S01]  /*03c0*/  S2UR UR4, SR_CgaCtaId ;  /* 0x00000000000479c3 */ /* 0x000e620000008800 */
[----:B------:R-:W-:Y:S01]  /*03d0*/  UMOV UR25, 0x400 ;  /* 0x0000040000197882 */ /* 0x000fe20000000000 */
[----:B------:R-:W-:Y:S01]  /*03e0*/  IMAD.MOV.U32 R0, RZ, RZ, -0x80000000 ;  /* 0x80000000ff007424 */ /* 0x000fe200078e00ff */
[----:B------:R-:W-:Y:S02]  /*03f0*/  ULDC UR7, c[0x0][0x21c] ;  /* 0x0000870000077ab9 */ /* 0x000fe40000000800 */
[----:B------:R-:W-:Y:S02]  /*0400*/  UIADD3 UR6, -UR7, URZ, URZ ;  /* 0x0000003f07067290 */ /* 0x000fe4000fffe13f */
[----:B------:R-:W-:Y:S01]  /*0410*/  UISETP.GT.AND UP0, UPT, UR7, URZ, UPT ;  /* 0x0000003f0700728c */ /* 0x000fe2000bf04270 */
[----:B------:R-:W2:Y:S01]  /*0420*/  S2UR UR12, SR_CTAID.Y ;  /* 0x00000000000c79c3 */ /* 0x000ea20000002600 */
[----:B------:R-:W-:-:S04]  /*0430*/  USHF.R.S32.HI UR6, URZ, 0x1f, UR6 ;  /* 0x0000001f3f067899 */ /* 0x000fc80008011406 */
[----:B------:R-:W-:-:S03]  /*0440*/  ULEA.HI UR6, UR6, -UR7, URZ, 0x7 ;  /* 0x8000000706067291 */ /* 0x000fc6000f8f383f */
[----:B------:R-:W3:Y:S01]  /*0450*/  S2UR UR13, SR_CTAID.Z ;  /* 0x00000000000d79c3 */ /* 0x000ee20000002700 */
[----:B-1----:R-:W-:Y:S02]  /*0460*/  ULEA UR25, UR4, UR25, 0x18 ;  /* 0x0000001904197291 */ /* 0x002fe4000f8ec03f */
[----:B------:R-:W-:-:S04]  /*0470*/  UIADD3 UR4, UR7, -0x1, URZ ;  /* 0xffffffff07047890 */ /* 0x000fc8000fffe03f */
[----:B------:R-:W-:-:S03]  /*0480*/  USHF.R.S32.HI UR5, URZ, 0x1f, UR4 ;  /* 0x0000001f3f057899 */ /* 0x000fc60008011404 */
[----:B------:R-:W1:Y:S01]  /*0490*/  SYNCS.PHASECHK.TRANS64.TRYWAIT P0, [UR25+0x18], R0 ;  /* 0x00001800ff0075a7 */ /* 0x000e620008000159 */
[----:B------:R-:W-:Y:S01]  /*04a0*/  ULEA.HI UR5, UR5, UR4, URZ, 0x7 ;  /* 0x0000000405057291 */ /* 0x000fe2000f8f383f */
[----:B-123--:R-:W-:Y:S11]  /*04b0*/  @!P0 BRA `(.L_x_3) ;  /* 0x0000004c00048947 */ /* 0x00eff60003800000 */
.L_x_22:
[----:B------:R-:W-:Y:S01]  /*04c0*/  USHF.R.S32.HI UR6, URZ, 0x7, UR6 ;  /* 0x000000073f067899 */ /* 0x000fe20008011406 */
[----:B------:R-:W2:Y:S01]  /*04d0*/  S2UR UR27, SR_CTAID.X ;  /* 0x00000000001b79c3 */ /* 0x000ea20000002500 */
[----:B------:R-:W-:Y:S01]  /*04e0*/  ELECT P0, URZ, PT ;  /* 0x00000000003f782f */ /* 0x000fe20003800000 */
[----:B------:R-:W-:Y:S02]  /*04f0*/  ULEA.HI.SX32 UR19, UR5, 0x1, 0x19 ;  /* 0x0000000105137891 */ /* 0x000fe4000f8fca3f */
[----:B------:R-:W-:Y:S01]  /*0500*/  UIADD3 UR6, -UR6, URZ, URZ ;  /* 0x0000003f06067290 */ /* 0x000fe2000fffe13f */
[----:B------:R-:W-:Y:S01]  /*0510*/  ULDC.64 UR4, c[0x0][0x198] ;  /* 0x0000660000047ab9 */ /* 0x000fe20000000a00 */
[----:B------:R-:W-:Y:S02]  /*0520*/  UIADD3 UR8, UR25, 0x8400, URZ ;  /* 0x0000840019087890 */ /* 0x000fe4000fffe03f */
[----:B------:R-:W-:-:S03]  /*0530*/  UIADD3 UR4, UP1, UR4, 0xf0, URZ ;  /* 0x000000f004047890 */ /* 0x000fc6000ff3e03f */
[----:B------:R-:W-:Y:S01]  /*0540*/  @!UP0 UMOV UR19, UR6 ;  /* 0x0000000600138c82 */ /* 0x000fe20008000000 */
[----:B------:R-:W-:Y:S02]  /*0550*/  UIADD3 UR9, UR25, 0x10, URZ ;  /* 0x0000001019097890 */ /* 0x000fe4000fffe03f */
[----:B------:R-:W-:Y:S01]  /*0560*/  @P0 IMAD.MOV.U32 R2, RZ, RZ, 0x4000 ;  /* 0x00004000ff020424 */ /* 0x000fe200078e00ff */
[----:B------:R-:W-:Y:S02]  /*0570*/  ULEA UR11, UR19, 0xffffff80, 0x7 ;  /* 0xffffff80130b7891 */ /* 0x000fe4000f8e383f */
[----:B------:R-:W-:Y:S01]  /*0580*/  UIADD3.X UR5, URZ, UR5, URZ, UP1, !UPT ;  /* 0x000000053f057290 */ /* 0x000fe20008ffe43f */
[----:B------:R3:W-:Y:S01]  /*0590*/  @P0 SYNCS.ARRIVE.TRANS64 RZ, [UR25+0x10], R2 ;  /* 0x00001002ffff09a7 */ /* 0x0007e20008000019 */
[----:B------:R-:W-:-:S07]  /*05a0*/  UMOV UR10, URZ ;  /* 0x0000003f000a7c82 */ /* 0x000fce0008000000 */
[----:B------:R3:W-:Y:S01]  /*05b0*/  UTMALDG.4D [UR8], [UR4], desc[URZ] ;  /* 0x00003f08040075b4 */ /* 0x0007e20008019000 */
[----:B------:R-:W4:Y:S02]  /*05c0*/  SYNCS.PHASECHK.TRANS64.TRYWAIT P0, [UR25+0x8], R0 ;  /* 0x00000800ff0075a7 */ /* 0x000f240008000159 */
[----:B--234-:R-:W-:Y:S05]  /*05d0*/  @!P0 BRA `(.L_x_4) ;  /* 0x0000004800dc8947 */ /* 0x01cfea0003800000 */
.L_x_23:
[----:B------:R-:W-:Y:S01]  /*05e0*/  ELECT P0, URZ, PT ;  /* 0x00000000003f782f */ /* 0x000fe20003800000 */
[----:B------:R-:W-:Y:S01]  /*05f0*/  ULDC.64 UR4, c[0x0][0x198] ;  /* 0x0000660000047ab9 */ /* 0x000fe20000000a00 */
[----:B------:R-:W-:Y:S02]  /*0600*/  USHF.L.U32 UR27, UR27, 0x7, URZ ;  /* 0x000000071b1b7899 */ /* 0x000fe4000800063f */
[----:B------:R-:W-:Y:S02]  /*0610*/  UIADD3 UR4, UP0, UR4, 0x70, URZ ;  /* 0x0000007004047890 */ /* 0x000fe4000ff1e03f */
[----:B------:R-:W-:Y:S02]  /*0620*/  UIADD3 UR24, UR25, 0x4400, URZ ;  /* 0x0000440019187890 */ /* 0x000fe4000fffe03f */
[----:B------:R-:W-:Y:S02]  /*0630*/  UIADD3.X UR5, URZ, UR5, URZ, UP0, !UPT ;  /* 0x000000053f057290 */ /* 0x000fe400087fe43f */
[----:B------:R-:W-:-:S03]  /*0640*/  UISETP.GE.AND UP0, UPT, UR19, 0x2, UPT ;  /* 0x000000021300788c */ /* 0x000fc6000bf06270 */
[----:B------:R-:W-:Y:S01]  /*0650*/  @P0 IMAD.MOV.U32 R0, RZ, RZ, 0x4000 ;  /* 0x00004000ff000424 */ /* 0x000fe200078e00ff */
[----:B------:R-:W-:Y:S01]  /*0660*/  UMOV UR26, URZ ;  /* 0x0000003f001a7c82 */ /* 0x000fe20008000000 */
[----:B------:R-:W-:Y:S01]  /*0670*/  UMOV UR28, UR12 ;  /* 0x0000000c001c7c82 */ /* 0x000fe20008000000 */
[----:B------:R-:W-:Y:S01]  /*0680*/  UMOV UR29, UR13 ;  /* 0x0000000d001d7c82 */ /* 0x000fe20008000000 */
[----:B------:R2:W-:Y:S01]  /*0690*/  @P0 SYNCS.ARRIVE.TRANS64 RZ, [UR25], R0 ;  /* 0x00000000ffff09a7 */ /* 0x0005e20008000019 */
[----:B------:R-:W-:Y:S01]  /*06a0*/  PLOP3.LUT P0, PT, PT, PT, UP0, 0x80, 0x0 ;  /* 0x000000000000781c */ /* 0x000fe20003f0f008 */
[----:B------:R3:W-:Y:S01]  /*06b0*/  UTMALDG.4D [UR24], [UR4], desc[URZ] ;  /* 0x00003f18040075b4 */ /* 0x0007e20008019000 */
[----:B--2---:R-:W-:-:S11]  /*06c0*/  IMAD.MOV.U32 R0, RZ, RZ, 0x1 ;  /* 0x00000001ff007424 */ /* 0x004fd600078e00ff */
[----:B---3--:R-:W-:Y:S05]  /*06d0*/  @!P0 BRA `(.L_x_5) ;  /* 0x0000000000988947 */ /* 0x008fea0003800000 */
[----:B------:R-:W-:Y:S01]  /*06e0*/  UIADD3 UR4, -UR19, URZ, URZ ;  /* 0x0000003f13047290 */ /* 0x000fe2000fffe13f */
[----:B-1----:R-:W-:Y:S01]  /*06f0*/  IMAD.MOV.U32 R5, RZ, RZ, 0x1 ;  /* 0x00000001ff057424 */ /* 0x002fe200078e00ff */
[----:B------:R-:W-:Y:S01]  /*0700*/  ULEA UR19, UR19, 0xffffff80, 0x7 ;  /* 0xffffff8013137891 */ /* 0x000fe2000f8e383f */
[----:B------:R-:W-:-:S03]  /*0710*/  ULDC.64 UR6, c[0x0][0x198] ;  /* 0x0000660000067ab9 */ /* 0x000fc60000000a00 */
[----:B------:R-:W-:-:S08]  /*0720*/  IMAD.U32 R4, RZ, RZ, UR4 ;  /* 0x00000004ff047e24 */ /* 0x000fd0000f8e00ff */
.L_x_8:
[----:B------:R-:W-:-:S05]  /*0730*/  LOP3.LUT R0, R5, 0x1, RZ, 0x3c, !PT ;  /* 0x0000000105007812 */ /* 0x000fca00078e3cff */
[----:B--2---:R-:W-:-:S04]  /*0740*/  IMAD.U32 R2, R0, -0x80000000, RZ ;  /* 0x8000000000027824 */ /* 0x004fc800078e00ff */
[----:B------:R-:W1:Y:S02]  /*0750*/  SYNCS.PHASECHK.TRANS64.TRYWAIT P0, [UR25+0x18], R2 ;  /* 0x00001802ff0075a7 */ /* 0x000e640008000159 */
[----:B-1----:R-:W-:Y:S05]  /*0760*/  @!P0 BRA `(.L_x_6) ;  /* 0x0000004800988947 */ /* 0x002fea0003800000 */
.L_x_25:
[----:B------:R-:W-:Y:S02]  /*0770*/  ELECT P0, URZ, PT ;  /* 0x00000000003f782f */ /* 0x000fe40003800000 */
[----:B------:R-:W-:Y:S01]  /*0780*/  IADD3 R4, R4, 0x1, RZ ;  /* 0x0000000104047810 */ /* 0x000fe20007ffe0ff */
[----:B------:R-:W-:Y:S02]  /*0790*/  UIADD3 UR4, UP0, UR6, 0xf0, URZ ;  /* 0x000000f006047890 */ /* 0x000fe4000ff1e03f */
[----:B------:R-:W-:Y:S01]  /*07a0*/  UIADD3 UR11, UR19, -0x80, URZ ;  /* 0xffffff80130b7890 */ /* 0x000fe2000fffe03f */
[----:B------:R-:W-:Y:S01]  /*07b0*/  ISETP.NE.AND P1, PT, R4, -0x1, PT ;  /* 0xffffffff0400780c */ /* 0x000fe20003f25270 */
[----:B------:R-:W-:Y:S02]  /*07c0*/  UIADD3 UR8, UR25, 0x8400, URZ ;  /* 0x0000840019087890 */ /* 0x000fe4000fffe03f */
[----:B------:R-:W-:Y:S02]  /*07d0*/  UIADD3 UR9, UR25, 0x10, URZ ;  /* 0x0000001019097890 */ /* 0x000fe4000fffe03f */
[----:B------:R-:W-:Y:S01]  /*07e0*/  UIADD3.X UR5, URZ, UR7, URZ, UP0, !UPT ;  /* 0x000000073f057290 */ /* 0x000fe200087fe43f */
[----:B------:R-:W-:Y:S01]  /*07f0*/  UMOV UR10, URZ ;  /* 0x0000003f000a7c82 */ /* 0x000fe20008000000 */
[----:B------:R-:W-:-:S04]  /*0800*/  @P0 IMAD.MOV.U32 R2, RZ, RZ, 0x4000 ;  /* 0x00004000ff020424 */ /* 0x000fc800078e00ff */
[----:B------:R2:W-:Y:S03]  /*0810*/  @P0 SYNCS.ARRIVE.TRANS64 RZ, [UR25+0x10], R2 ;  /* 0x00001002ffff09a7 */ /* 0x0005e60008000019 */
[----:B------:R3:W-:Y:S01]  /*0820*/  UTMALDG.4D [UR8], [UR4], desc[URZ] ;  /* 0x00003f08040075b4 */ /* 0x0007e20008019000 */
[----:B--2---:R-:W-:-:S04]  /*0830*/  IMAD.U32 R2, R5, -0x80000000, RZ ;  /* 0x8000000005027824 */ /* 0x004fc800078e00ff */
[----:B------:R-:W2:Y:S02]  /*0840*/  SYNCS.PHASECHK.TRANS64.TRYWAIT P0, [UR25+0x28], R2 ;  /* 0x00002802ff0075a7 */ /* 0x000ea40008000159 */
[----:B--23--:R-:W-:Y:S05]  /*0850*/  @!P0 BRA `(.L_x_7) ;  /* 0x00000048007c8947 */ /* 0x00cfea0003800000 */
.L_x_27:
[----:B------:R-:W-:Y:S01]  /*0860*/  ELECT P0, URZ, PT ;  /* 0x00000000003f782f */ /* 0x000fe20003800000 */
[----:B-1----:R-:W-:Y:S01]  /*0870*/  IMAD.MOV.U32 R5, RZ, RZ, R0 ;  /* 0x000000ffff057224 */ /* 0x002fe200078e0000 */
[----:B------:R-:W-:Y:S02]  /*0880*/  UIADD3 UR4, UP0, UR6, 0x170, URZ ;  /* 0x0000017006047890 */ /* 0x000fe4000ff1e03f */
[----:B------:R-:W-:Y:S02]  /*0890*/  UIADD3 UR16, UR25, 0x400, URZ ;  /* 0x0000040019107890 */ /* 0x000fe4000fffe03f */
[----:B------:R-:W-:Y:S02]  /*08a0*/  UIADD3 UR17, UR25, 0x20, URZ ;  /* 0x0000002019117890 */ /* 0x000fe4000fffe03f */
[----:B------:R-:W-:Y:S01]  /*08b0*/  UIADD3.X UR5, URZ, UR7, URZ, UP0, !UPT ;  /* 0x000000073f057290 */ /* 0x000fe200087fe43f */
[----:B------:R-:W-:Y:S01]  /*08c0*/  UMOV UR18, URZ ;  /* 0x0000003f00127c82 */ /* 0x000fe20008000000 */
[----:B------:R-:W-:Y:S01]  /*08d0*/  UMOV UR20, UR12 ;  /* 0x0000000c00147c82 */ /* 0x000fe20008000000 */
[----:B------:R-:W-:-:S02]  /*08e0*/  UMOV UR21, UR13 ;  /* 0x0000000d00157c82 */ /* 0x000fc40008000000 */
[----:B------:R-:W-:-:S04]  /*08f0*/  @P0 IMAD.MOV.U32 R2, RZ, RZ, 0x4000 ;  /* 0x00004000ff020424 */ /* 0x000fc800078e00ff */
[----:B------:R2:W-:Y:S01]  /*0900*/  @P0 SYNCS.ARRIVE.TRANS64 RZ, [UR25+0x20], R2 ;  /* 0x00002002ffff09a7 */ /* 0x0005e20008000019 */
[----:B------:R1:W-:Y:S02]  /*0910*/  UTMALDG.4D [UR16], [UR4], desc[URZ] ;  /* 0x00003f10040075b4 */ /* 0x0003e40008019000 */
[----:B-1----:R-:W-:Y:S01]  /*0920*/  UIADD3 UR19, UR19, -0x80, URZ ;  /* 0xffffff8013137890 */ /* 0x002fe2000fffe03f */
[----:B------:R-:W-:Y:S11]  /*0930*/  @P1 BRA `(.L_x_8) ;  /* 0xfffffffc007c1947 */ /* 0x000ff6000383ffff */
.L_x_5:
[----:B--2---:R-:W-:-:S04]  /*0940*/  IMAD.U32 R2, R0, -0x80000000, RZ ;  /* 0x8000000000027824 */ /* 0x004fc800078e00ff */
[----:B------:R-:W2:Y:S02]  /*0950*/  SYNCS.PHASECHK.TRANS64.TRYWAIT P0, [UR25+0x28], R2 ;  /* 0x00002802ff0075a7 */ /* 0x000ea40008000159 */
[----:B--2---:R-:W-:Y:S05]  /*0960*/  @!P0 BRA `(.L_x_9) ;  /* 0x0000004800548947 */ /* 0x004fea0003800000 */
.L_x_29:
[----:B------:R-:W-:Y:S02]  /*0970*/  ELECT P0, URZ, PT ;  /* 0x00000000003f782f */ /* 0x000fe40003800000 */
[----:B------:R-:W-:Y:S01]  /*0980*/  LOP3.LUT R0, R0, 0x1, RZ, 0x3c, !PT ;  /* 0x0000000100007812 */ /* 0x000fe200078e3cff */
[----:B------:R-:W-:Y:S01]  /*0990*/  ULDC.64 UR4, c[0x0][0x198] ;  /* 0x0000660000047ab9 */ /* 0x000fe20000000a00 */
[----:B------:R-:W-:Y:S02]  /*09a0*/  UIADD3 UR8, UR25, 0x400, URZ ;  /* 0x0000040019087890 */ /* 0x000fe4000fffe03f */
[----:B------:R-:W-:Y:S02]  /*09b0*/  UIADD3 UR4, UP0, UR4, 0x170, URZ ;  /* 0x0000017004047890 */ /* 0x000fe4000ff1e03f */
[----:B------:R-:W-:Y:S02]  /*09c0*/  UIADD3 UR9, UR25, 0x20, URZ ;  /* 0x0000002019097890 */ /* 0x000fe4000fffe03f */
[----:B------:R-:W-:Y:S01]  /*09d0*/  UIADD3.X UR5, URZ, UR5, URZ, UP0, !UPT ;  /* 0x000000053f057290 */ /* 0x000fe200087fe43f */
[----:B------:R-:W-:Y:S01]  /*09e0*/  UMOV UR10, URZ ;  /* 0x0000003f000a7c82 */ /* 0x000fe20008000000 */
[----:B------:R-:W-:Y:S01]  /*09f0*/  UMOV UR11, URZ ;  /* 0x0000003f000b7c82 */ /* 0x000fe20008000000 */
[----:B------:R-:W-:-:S04]  /*0a00*/  @P0 IMAD.MOV.U32 R2, RZ, RZ, 0x4000 ;  /* 0x00004000ff020424 */ /* 0x000fc800078e00ff */
[----:B------:R2:W-:Y:S02]  /*0a10*/  @P0 SYNCS.ARRIVE.TRANS64 RZ, [UR25+0x20], R2 ;  /* 0x00002002ffff09a7 */ /* 0x0005e40008000019 */
[----:B------:R3:W-:Y:S01]  /*0a20*/  UTMALDG.4D [UR8], [UR4], desc[URZ] ;  /* 0x00003f08040075b4 */ /* 0x0007e20008019000 */
[----:B--2---:R-:W-:-:S04]  /*0a30*/  IMAD.U32 R2, R0, -0x80000000, RZ ;  /* 0x8000000000027824 */ /* 0x004fc800078e00ff */
[----:B------:R-:W2:Y:S02]  /*0a40*/  SYNCS.PHASECHK.TRANS64.TRYWAIT P0, [UR25+0x28], R2 ;  /* 0x00002802ff0075a7 */ /* 0x000ea40008000159 */
[----:B--23--:R-:W-:Y:S05]  /*0a50*/  @!P0 BRA `(.L_x_10) ;  /* 0x0000004800348947 */ /* 0x00cfea0003800000 */
.L_x_31:
[----:B------:R-:W-:-:S13]  /*0a60*/  ELECT P0, URZ, PT ;  /* 0x00000000003f782f */ /* 0x000fda0003800000 */
[----:B------:R-:W-:Y:S05]  /*0a70*/  @!P0 EXIT ;  /* 0x000000000000894d */ /* 0x000fea0003800000 */
[----:B------:R-:W-:-:S04]  /*0a80*/  IMAD.MOV.U32 R0, RZ, RZ, 0x4000 ;  /* 0x00004000ff007424 */ /* 0x000fc800078e00ff */
[----:B------:R-:W-:Y:S01]  /*0a90*/  SYNCS.ARRIVE.TRANS64 RZ, [UR25+0x20], R0 ;  /* 0x00002000ffff79a7 */ /* 0x000fe20008000019 */
[----:B------:R-:W-:Y:S05]  /*0aa0*/  EXIT ;  /* 0x000000000000794d */ /* 0x000fea0003800000 */
.L_x_2:
[----:B------:R-:W-:-:S08]  /*0ab0*/  NOP ;  /* 0x0000000000007918 */ /* 0x000fd00000000000 */
[----:B------:R-:W1:Y:S02]  /*0ac0*/  USETMAXREG.TRY_ALLOC.CTAPOOL UP0, 0xf0 ;  /* 0x000000f0000079c8 */ /* 0x000e640008000600 */
[----:B-1----:R-:W-:-:S13]  /*0ad0*/  PLOP3.LUT P0, PT, PT, PT, UP0, 0x80, 0x0 ;  /* 0x000000000000781c */ /* 0x002fda0003f0f008 */
[----:B------:R-:W-:Y:S05]  /*0ae0*/  @!P0 BRA `(.L_x_2) ;  /* 0xfffffffc00f08947 */ /* 0x000fea000383ffff */
[----:B------:R-:W-:Y:S01]  /*0af0*/  VIADD R6, R8, 0xffffff80 ;  /* 0xffffff8008067836 */ /* 0x000fe20000000000 */
[----:B--2---:R-:W1:Y:S01]  /*0b00*/  S2UR UR4, SR_CgaCtaId ;  /* 0x00000000000479c3 */ /* 0x004e620000008800 */
[----:B------:R-:W-:-:S03]  /*0b10*/  UMOV UR8, 0x400 ;  /* 0x0000040000087882 */ /* 0x000fc60000000000 */
[----:B------:R-:W-:-:S04]  /*0b20*/  PRMT R3, R6, 0x9910, RZ ;  /* 0x0000991006037816 */ /* 0x000fc800000000ff */
[----:B------:R-:W-:Y:S01]  /*0b30*/  SHF.R.S32.HI R3, RZ, 0xf, R3 ;  /* 0x0000000fff037819 */ /* 0x000fe20000011403 */
[----:B------:R-:W2:Y:S03]  /*0b40*/  S2UR UR10, SR_CTAID.X ;  /* 0x00000000000a79c3 */ /* 0x000ea60000002500 */
[----:B------:R-:W-:-:S04]  /*0b50*/  LOP3.LUT R3, R3, 0xffff, RZ, 0xc0, !PT ;  /* 0x0000ffff03037812 */ /* 0x000fc800078ec0ff */
[----:B------:R-:W-:Y:S01]  /*0b60*/  LEA.HI R3, R3, R6, RZ, 0x17 ;  /* 0x0000000603037211 */ /* 0x000fe200078fb8ff */
[----:B------:R-:W3:Y:S03]  /*0b70*/  S2UR UR11, SR_CTAID.Y ;  /* 0x00000000000b79c3 */ /* 0x000ee60000002600 */
[----:B------:R-:W-:-:S04]  /*0b80*/  PRMT R4, R3, 0x9910, RZ ;  /* 0x0000991003047816 */ /* 0x000fc800000000ff */
[----:B------:R-:W-:Y:S01]  /*0b90*/  SHF.R.S32.HI R4, RZ, 0x7, R4 ;  /* 0x00000007ff047819 */ /* 0x000fe20000011404 */
[----:B-1----:R-:W-:Y:S01]  /*0ba0*/  ULEA UR8, UR4, UR8, 0x18 ;  /* 0x0000000804087291 */ /* 0x002fe2000f8ec03f */
[----:B------:R-:W1:Y:S02]  /*0bb0*/  S2UR UR12, SR_CTAID.Z ;  /* 0x00000000000c79c3 */ /* 0x000e640000002700 */
[----:B------:R-:W-:-:S04]  /*0bc0*/  PRMT R7, R4, 0x9910, RZ ;  /* 0x0000991004077816 */ /* 0x000fc800000000ff */
[C---:B------:R-:W-:Y:S01]  /*0bd0*/  IADD3 R4, R7.reuse, -0x1, RZ ;  /* 0xffffffff07047810 */ /* 0x040fe20007ffe0ff */
[----:B------:R-:W-:-:S05]  /*0be0*/  IMAD.SHL.U32 R5, R7, 0x80, RZ ;  /* 0x0000008007057824 */ /* 0x000fca00078e00ff */
[----:B------:R-:W-:Y:S02]  /*0bf0*/  ISETP.NE.AND P0, PT, R6, R5, PT ;  /* 0x000000050600720c */ /* 0x000fe40003f05270 */
[----:B------:R-:W-:Y:S02]  /*0c00*/  SHF.R.U32.HI R5, RZ, 0x7, R8 ;  /* 0x00000007ff057819 */ /* 0x000fe40000011608 */
[----:B------:R-:W-:-:S13]  /*0c10*/  ISETP.LT.U32.AND P0, PT, R8, 0x80, P0 ;  /* 0x000000800800780c */ /* 0x000fda0000701070 */
[----:B------:R-:W-:Y:S01]  /*0c20*/  @!P0 IMAD.MOV R4, RZ, RZ, R7 ;  /* 0x000000ffff048224 */ /* 0x000fe200078e0207 */
[----:B------:R-:W-:-:S05]  /*0c30*/  ISETP.NE.AND P0, PT, R5, 0x1, PT ;  /* 0x000000010500780c */ /* 0x000fca0003f05270 */
[----:B------:R-:W4:Y:S08]  /*0c40*/  SHFL.IDX PT, R4, R4, RZ, 0x1f ;  /* 0x00001fff04047589 */ /* 0x000f3000000e0000 */
[----:B------:R-:W-:Y:S06]  /*0c50*/  @!P0 BAR.ARV 0x2, 0x100 ;  /* 0x0084000000008b1d */ /* 0x000fec0000002000 */
[----:B------:R-:W5:Y:S01]  /*0c60*/  SYNCS.PHASECHK.TRANS64.TRYWAIT P0, [UR8], RZ ;  /* 0x000000ffff0075a7 */ /* 0x000f620008000148 */
[----:B----4-:R-:W-:-:S13]  /*0c70*/  R2UR UR4, R4 ;  /* 0x00000000040472ca */ /* 0x010fda00000e0000 */
[----:B------:R-:W-:-:S04]  /*0c80*/  USHF.R.U32.HI UR5, URZ, 0x18, UR4 ;  /* 0x000000183f057899 */ /* 0x000fc80008011604 */
[----:B------:R-:W-:Y:S01]  /*0c90*/  ULOP3.LUT UR5, UR5, 0x1, URZ, 0xc0, !UPT ;  /* 0x0000000105057892 */ /* 0x000fe2000f8ec03f */
[----:B-123-5:R-:W-:Y:S11]  /*0ca0*/  @!P0 BRA `(.L_x_11) ;  /* 0x0000004400bc8947 */ /* 0x02eff60003800000 */
.L_x_32:
[----:B------:R-:W2:Y:S01]  /*0cb0*/  SYNCS.PHASECHK.TRANS64.TRYWAIT P0, [UR8+0x10], RZ ;  /* 0x000010ffff0075a7 */ /* 0x000ea20008000148 */
[----:B------:R-:W-:Y:S01]  /*0cc0*/  UIADD3 UR5, UR4, UR5, URZ ;  /* 0x0000000504057290 */ /* 0x000fe2000fffe03f */
[----:B------:R-:W-:-:S03]  /*0cd0*/  UMOV UR27, 0x40000040 ;  /* 0x40000040001b7882 */ /* 0x000fc60000000000 */
[----:B------:R-:W-:-:S04]  /*0ce0*/  ULOP3.LUT UR5, UR5, 0x7fffe, URZ, 0xc0, !UPT ;  /* 0x0007fffe05057892 */ /* 0x000fc8000f8ec03f */
[----:B------:R-:W-:Y:S02]  /*0cf0*/  UIADD3 UR5, UR4, -UR5, URZ ;  /* 0x8000000504057290 */ /* 0x000fe4000fffe03f */
[----:B------:R-:W-:Y:S02]  /*0d00*/  UIADD3 UR4, UR8, 0x8400, URZ ;  /* 0x0000840008047890 */ /* 0x000fe4000fffe03f */
[----:B------:R-:W-:Y:S02]  /*0d10*/  ULEA UR5, UR5, UR8, 0xd ;  /* 0x0000000805057291 */ /* 0x000fe4000f8e683f */
[----:B------:R-:W-:Y:S02]  /*0d20*/  USHF.R.U32.HI UR4, URZ, 0x4, UR4 ;  /* 0x000000043f047899 */ /* 0x000fe40008011604 */
[----:B------:R-:W-:Y:S02]  /*0d30*/  UIADD3 UR5, UR5, 0x4400, URZ ;  /* 0x0000440005057890 */ /* 0x000fe4000fffe03f */
[----:B------:R-:W-:-:S02]  /*0d40*/  ULOP3.LUT UR4, UR4, 0x3fc0, URZ, 0xc0, !UPT ;  /* 0x00003fc004047892 */ /* 0x000fc4000f8ec03f */
[----:B------:R-:W-:Y:S02]  /*0d50*/  USHF.R.U32.HI UR5, URZ, 0x4, UR5 ;  /* 0x000000043f057899 */ /* 0x000fe40008011605 */
[----:B------:R-:W-:Y:S02]  /*0d60*/  ULOP3.LUT UR26, UR4, 0x10000, URZ, 0xfc, !UPT ;  /* 0x00010000041a7892 */ /* 0x000fe4000f8efc3f */
[----:B------:R-:W-:-:S04]  /*0d70*/  ULOP3.LUT UR5, UR5, 0x3fc0, URZ, 0xc0, !UPT ;  /* 0x00003fc005057892 */ /* 0x000fc8000f8ec03f */
[----:B------:R-:W-:Y:S01]  /*0d80*/  ULOP3.LUT UR24, UR5, 0x10000, URZ, 0xfc, !UPT ;  /* 0x0001000005187892 */ /* 0x000fe2000f8efc3f */
[----:B--2---:R-:W-:Y:S11]  /*0d90*/  @P0 BRA `(.L_x_12) ;  /* 0x0000000000080947 */ /* 0x004ff60003800000 */
[----:B------:R-:W2:Y:S02]  /*0da0*/  SYNCS.PHASECHK.TRANS64.TRYWAIT P0, [UR8+0x10], RZ ;  /* 0x000010ffff0075a7 */ /* 0x000ea40008000148 */
[----:B--2---:R-:W-:Y:S05]  /*0db0*/  @!P0 BRA `(.L_x_13) ;  /* 0x0000004400908947 */ /* 0x004fea0003800000 */
.L_x_12:
[----:B------:R-:W-:Y:S01]  /*0dc0*/  WARPGROUP.ARRIVE ;  /* 0x00000000000079c5 */ /* 0x000fe20000000000 */
[----:B------:R-:W-:Y:S01]  /*0dd0*/  UMOV UR25, 0x40000040 ;  /* 0x4000004000197882 */ /* 0x000fe20000000000 */
[----:B------:R-:W-:Y:S01]  /*0de0*/  UIADD3 UR22, UR26, 0x2, URZ ;  /* 0x000000021a167890 */ /* 0x000fe2000fffe03f */
[----:B------:R-:W-:Y:S01]  /*0df0*/  LOP3.LUT R3, R3, 0xff80, RZ, 0xc0, !PT ;  /* 0x0000ff8003037812 */ /* 0x000fe200078ec0ff */
[----:B------:R-:W-:Y:S02]  /*0e00*/  UIADD3 UR20, UR24, 0x2, URZ ;  /* 0x0000000218147890 */ /* 0x000fe4000fffe03f */
[----:B------:R-:W-:Y:S01]  /*0e10*/  HGMMA.64x128x16.F32.BF16 R24, gdesc[UR24], RZ, !UPT ;  /* 0x01e00000181879f0 */ /* 0x000fe2000c7018ff */
[----:B------:R-:W-:Y:S01]  /*0e20*/  UMOV UR23, 0x40000040 ;  /* 0x4000004000177882 */ /* 0x000fe20000000000 */
[----:B------:R-:W-:Y:S01]  /*0e30*/  UMOV UR21, 0x40000040 ;  /* 0x4000004000157882 */ /* 0x000fe20000000000 */
[----:B------:R-:W-:Y:S01]  /*0e40*/  UIADD3 UR18, UR26, 0x4, URZ ;  /* 0x000000041a127890 */ /* 0x000fe2000fffe03f */
[----:B------:R-:W-:Y:S01]  /*0e50*/  IMAD.MOV R3, RZ, RZ, -R3 ;  /* 0x000000ffff037224 */ /* 0x000fe200078e0a03 */
[----:B------:R-:W-:Y:S01]  /*0e60*/  UIADD3 UR16, UR24, 0x4, URZ ;  /* 0x0000000418107890 */ /* 0x000fe2000fffe03f */
[----:B------:R-:W-:Y:S01]  /*0e70*/  UMOV UR19, 0x40000040 ;  /* 0x4000004000137882 */ /* 0x000fe20000000000 */
[----:B------:R-:W-:Y:S01]  /*0e80*/  UMOV UR17, 0x40000040 ;  /* 0x4000004000117882 */ /* 0x000fe20000000000 */
[----:B------:R-:W-:Y:S01]  /*0e90*/  UIADD3 UR6, UR26, 0x6, URZ ;  /* 0x000000061a067890 */ /* 0x000fe2000fffe03f */
[----:B------:R-:W-:Y:S01]  /*0ea0*/  PRMT R3, R3, 0x7710, RZ ;  /* 0x0000771003037816 */ /* 0x000fe200000000ff */
[----:B------:R-:W-:Y:S01]  /*0eb0*/  UIADD3 UR4, UR24, 0x6, URZ ;  /* 0x0000000618047890 */ /* 0x000fe2000fffe03f */
[----:B------:R-:W-:Y:S01]  /*0ec0*/  UMOV UR7, 0x40000040 ;  /* 0x4000004000077882 */ /* 0x000fe20000000000 */
[----:B------:R-:W-:-:S02]  /*0ed0*/  UMOV UR5, 0x40000040 ;  /* 0x4000004000057882 */ /* 0x000fc40000000000 */
[----:B-1----:R-:W-:Y:S01]  /*0ee0*/  IMAD.IADD R4, R6, 0x1, R3 ;  /* 0x0000000106047824 */ /* 0x002fe200078e0203 */
[----:B------:R-:W-:Y:S01]  /*0ef0*/  ULDC UR15, c[0x0][0x21c] ;  /* 0x00008700000f7ab9 */ /* 0x000fe20000000800 */
[----:B------:R-:W-:Y:S02]  /*0f00*/  USHF.L.U32 UR10, UR10, 0x7, URZ ;  /* 0x000000070a0a7899 */ /* 0x000fe4000800063f */
[----:B------:R-:W-:Y:S01]  /*0f10*/  UIADD3 UR14, -UR15, URZ, URZ ;  /* 0x0000003f0f0e7290 */ /* 0x000fe2000fffe13f */
[----:B------:R-:W-:Y:S01]  /*0f20*/  PRMT R3, R4, 0x8880, RZ ;  /* 0x0000888004037816 */ /* 0x000fe200000000ff */
[----:B------:R-:W-:Y:S02]  /*0f30*/  UIADD3 UR9, UR15, -0x1, URZ ;  /* 0xffffffff0f097890 */ /* 0x000fe4000fffe03f */
[----:B------:R-:W-:Y:S01]  /*0f40*/  USHF.R.S32.HI UR14, URZ, 0x1f, UR14 ;  /* 0x0000001f3f0e7899 */ /* 0x000fe2000801140e */
[----:B------:R-:W-:Y:S01]  /*0f50*/  PRMT R3, R3, 0x7710, RZ ;  /* 0x0000771003037816 */ /* 0x000fe200000000ff */
[----:B------:R-:W-:-:S02]  /*0f60*/  UISETP.GT.AND UP0, UPT, UR15, URZ, UPT ;  /* 0x0000003f0f00728c */ /* 0x000fc4000bf04270 */
[----:B------:R-:W-:Y:S01]  /*0f70*/  USHF.R.S32.HI UR13, URZ, 0x1f, UR9 ;  /* 0x0000001f3f0d7899 */ /* 0x000fe20008011409 */
[----:B------:R-:W-:Y:S01]  /*0f80*/  SHF.R.U32.HI R3, RZ, 0x7, R3 ;  /* 0x00000007ff037819 */ /* 0x000fe20000011603 */
[----:B------:R-:W-:Y:S02]  /*0f90*/  ULEA.HI UR14, UR14, -UR15, URZ, 0x7 ;  /* 0x8000000f0e0e7291 */ /* 0x000fe4000f8f383f */
[----:B------:R-:W-:Y:S01]  /*0fa0*/  ULEA.HI UR9, UR13, UR9, URZ, 0x7 ;  /* 0x000000090d097291 */ /* 0x000fe2000f8f383f */
[----:B------:R-:W-:Y:S01]  /*0fb0*/  LOP3.LUT R11, R3, 0xff, RZ, 0xc0, !PT ;  /* 0x000000ff030b7812 */ /* 0x000fe200078ec0ff */
[----:B------:R-:W-:Y:S02]  /*0fc0*/  USHF.R.S32.HI UR14, URZ, 0x7, UR14 ;  /* 0x000000073f0e7899 */ /* 0x000fe4000801140e */
[----:B------:R-:W-:Y:S01]  /*0fd0*/  USHF.R.S32.HI UR9, URZ, 0x7, UR9 ;  /* 0x000000073f097899 */ /* 0x000fe20008011409 */
[CC--:B------:R-:W-:Y:S01]  /*0fe0*/  LEA.HI R8, R11.reuse, R4.reuse, RZ, 0x1a ;  /* 0x000000040b087211 */ /* 0x0c0fe200078fd0ff */
[----:B------:R-:W-:Y:S01]  /*0ff0*/  @!UP0 ULOP3.LUT UR9, URZ, UR14, URZ, 0x33, !UPT ;  /* 0x0000000e3f098292 */ /* 0x000fe2000f8e333f */
[----:B------:R-:W-:Y:S01]  /*1000*/  LEA.HI R11, R11, R4, RZ, 0x1d ;  /* 0x000000040b0b7211 */ /* 0x000fe200078fe8ff */
[----:B------:R-:W-:Y:S01]  /*1010*/  ULDC UR13, c[0x0][0x480] ;  /* 0x00012000000d7ab9 */ /* 0x000fe20000000800 */
[C---:B------:R-:W-:Y:S01]  /*1020*/  LOP3.LUT R3, R8.reuse, 0xfffc, RZ, 0xc0, !PT ;  /* 0x0000fffc08037812 */ /* 0x040fe200078ec0ff */
[----:B------:R-:W-:Y:S01]  /*1030*/  ULDC UR14, c[0x0][0x210] ;  /* 0x00008400000e7ab9 */ /* 0x000fe20000000800 */
[----:B------:R-:W-:Y:S01]  /*1040*/  PRMT R8, R8, 0x8880, RZ ;  /* 0x0000888008087816 */ /* 0x000fe200000000ff */
[----:B------:R-:W-:Y:S01]  /*1050*/  ULDC.64 UR28, c[0x0][0x260] ;  /* 0x00009800001c7ab9 */ /* 0x000fe20000000a00 */
[----:B------:R-:W-:Y:S01]  /*1060*/  VIMNMX R10, RZ, UR9, !PT ;  /* 0x00000009ff0a7c48 */ /* 0x000fe2000ffe0100 */
[----:B------:R-:W-:Y:S01]  /*1070*/  IMAD.MOV R3, RZ, RZ, -R3 ;  /* 0x000000ffff037224 */ /* 0x000fe200078e0a03 */
[----:B------:R-:W-:Y:S01]  /*1080*/  UISETP.GE.AND UP0, UPT, UR9, 0x1, UPT ;  /* 0x000000010900788c */ /* 0x000fe2000bf06270 */
[----:B------:R-:W-:Y:S01]  /*1090*/  UMOV UR31, 0x40000040 ;  /* 0x40000040001f7882 */ /* 0x000fe20000000000 */
[----:B------:R-:W-:-:S02]  /*10a0*/  UMOV UR35, 0x40000040 ;  /* 0x4000004000237882 */ /* 0x000fc40000000000 */
[----:B------:R-:W-:Y:S01]  /*10b0*/  PRMT R9, R3, 0x7710, RZ ;  /* 0x0000771003097816 */ /* 0x000fe200000000ff */
[----:B------:R-:W-:Y:S01]  /*10c0*/  UMOV UR39, 0x40000040 ;  /* 0x4000004000277882 */ /* 0x000fe20000000000 */
[----:B------:R-:W-:Y:S01]  /*10d0*/  UMOV UR43, 0x40000040 ;  /* 0x40000040002b7882 */ /* 0x000fe20000000000 */
[----:B------:R-:W-:Y:S01]  /*10e0*/  UMOV UR47, 0x40000040 ;  /* 0x40000040002f7882 */ /* 0x000fe20000000000 */
[----:B------:R-:W-:Y:S01]  /*10f0*/  UMOV UR51, 0x40000040 ;  /* 0x4000004000337882 */ /* 0x000fe20000000000 */
[----:B------:R-:W-:Y:S01]  /*1100*/  IMAD.IADD R9, R4, 0x1, R9 ;  /* 0x0000000104097824 */ /* 0x000fe200078e0209 */
[----:B------:R-:W-:-:S03]  /*1110*/  UMOV UR55, 0x40000040 ;  /* 0x4000004000377882 */ /* 0x000fc60000000000 */
[----:B------:R-:W-:-:S04]  /*1120*/  IMAD.IADD R3, R9, 0x1, R9 ;  /* 0x0000000109037824 */ /* 0x000fc800078e0209 */
[----:B------:R-:W-:-:S05]  /*1130*/  IMAD.MOV R3, RZ, RZ, -R3 ;  /* 0x000000ffff037224 */ /* 0x000fca00078e0a03 */
[----:B------:R-:W-:-:S04]  /*1140*/  PRMT R3, R3, 0x7710, RZ ;  /* 0x0000771003037816 */ /* 0x000fc800000000ff */
[----:B------:R-:W-:-:S04]  /*1150*/  LOP3.LUT R3, R3, 0xffff, RZ, 0xc0, !PT ;  /* 0x0000ffff03037812 */ /* 0x000fc800078ec0ff */
[----:B------:R-:W-:-:S05]  /*1160*/  PRMT R3, R3, 0x8880, RZ ;  /* 0x0000888003037816 */ /* 0x000fca00000000ff */
[----:B------:R-:W-:-:S04]  /*1170*/  VIADD R3, R3, UR15 ;  /* 0x0000000f03037c36 */ /* 0x000fc80008000000 */
[----:B------:R-:W-:-:S05]  /*1180*/  IMAD R3, R10, -0x80, R3 ;  /* 0xffffff800a037824 */ /* 0x000fca00078e0203 */
[----:B------:R-:W-:-:S04]  /*1190*/  SHF.R.S32.HI R10, RZ, 0x1f, R3 ;  /* 0x0000001fff0a7819 */ /* 0x000fc80000011403 */
[----:B------:R-:W-:-:S04]  /*11a0*/  LEA.HI R10, R10, R3, RZ, 0x3 ;  /* 0x000000030a0a7211 */ /* 0x000fc800078f18ff */
[----:B------:R-:W-:Y:S02]  /*11b0*/  LOP3.LUT R12, R10, 0xfffffff8, RZ, 0xc0, !PT ;  /* 0xfffffff80a0c7812 */ /* 0x000fe400078ec0ff */
[----:B------:R-:W-:Y:S02]  /*11c0*/  SHF.R.S32.HI R10, RZ, 0x3, R10 ;  /* 0x00000003ff0a7819 */ /* 0x000fe4000001140a */
[----:B------:R-:W-:Y:S01]  /*11d0*/  VIADDMNMX R3, R3, -R12, 0x2, PT ;  /* 0x0000000203037446 */ /* 0x000fe2000380090c */
[----:B------:R-:W-:Y:S01]  /*11e0*/  IMAD.MOV.U32 R12, RZ, RZ, -0x1 ;  /* 0xffffffffff0c7424 */ /* 0x000fe200078e00ff */
[----:B------:R-:W-:Y:S01]  /*11f0*/  LEA R10, -R10, RZ, 0x1 ;  /* 0x000000ff0a0a7211 */ /* 0x000fe200078e09ff */
[----:B------:R-:W-:Y:S03]  /*1200*/  HGMMA.64x128x16.F32.BF16 R24, gdesc[UR20], R24 ;  /* 0x01e00000141879f0 */ /* 0x000fe60008701818 */
[----:B------:R-:W-:-:S05]  /*1210*/  VIADDMNMX R3, R10, -R3, 0xffffffe0, !PT ;  /* 0xffffffe00a037446 */ /* 0x000fca0007800903 */
[----:B------:R-:W-:-:S05]  /*1220*/  VIADD R3, R3, 0x20 ;  /* 0x0000002003037836 */ /* 0x000fca0000000000 */
[----:B------:R-:W-:-:S04]  /*1230*/  SHF.R.U32.HI R12, RZ, R3, R12 ;  /* 0x00000003ff0c7219 */ /* 0x000fc8000001160c */
[C---:B------:R-:W-:Y:S02]  /*1240*/  R2P PR, R12.reuse, 0x7e ;  /* 0x0000007e0c007804 */ /* 0x040fe40000000000 */
[----:B------:R-:W-:Y:S01]  /*1250*/  LOP3.LUT R17, R12, 0x1, RZ, 0xc0, !PT ;  /* 0x000000010c117812 */ /* 0x000fe200078ec0ff */
[----:B------:R-:W-:-:S12]  /*1260*/  HGMMA.64x128x16.F32.BF16 R24, gdesc[UR16], R24 ;  /* 0x01e00000101879f0 */ /* 0x000fd80008701818 */
[----:B------:R-:W-:Y:S03]  /*1270*/  HGMMA.64x128x16.F32.BF16 R24, gdesc[UR4], R24, gsb0 ;  /* 0x01e00000041879f0 */ /* 0x000fe60008001818 */
[----:B------:R-:W-:Y:S02]  /*1280*/  WARPGROUP.DEPBAR.LE gsb0, 0x0 ;  /* 0x00008000000079c5 */ /* 0x000fe40000010000 */
[----:B------:R-:W-:Y:S02]  /*1290*/  FSEL R25, R25, -INF , P1 ;  /* 0xff80000019197808 */ /* 0x000fe40000800000 */
[----:B------:R-:W-:Y:S02]  /*12a0*/  FSEL R27, R27, -INF , P1 ;  /* 0xff8000001b1b7808 */ /* 0x000fe40000800000 */
[----:B------:R-:W-:Y:S02]  /*12b0*/  FSEL R28, R28, -INF , P2 ;  /* 0xff8000001c1c7808 */ /* 0x000fe40001000000 */
[----:B------:R-:W-:-:S02]  /*12c0*/  FSEL R13, R30, -INF , P2 ;  /* 0xff8000001e0d7808 */ /* 0x000fc40001000000 */
[----:B------:R-:W-:Y:S02]  /*12d0*/  FSEL R29, R29, -INF , P3 ;  /* 0xff8000001d1d7808 */ /* 0x000fe40001800000 */
[----:B------:R-:W-:Y:S02]  /*12e0*/  FSEL R31, R31, -INF , P3 ;  /* 0xff8000001f1f7808 */ /* 0x000fe40001800000 */
[----:B------:R-:W-:Y:S02]  /*12f0*/  FSEL R19, R32, -INF , P4 ;  /* 0xff80000020137808 */ /* 0x000fe40002000000 */
[----:B------:R-:W-:Y:S02]  /*1300*/  FSEL R34, R34, -INF , P4 ;  /* 0xff80000022227808 */ /* 0x000fe40002000000 */
[----:B------:R-:W-:Y:S02]  /*1310*/  FSEL R16, R33, -INF , P5 ;  /* 0xff80000021107808 */ /* 0x000fe40002800000 */
[----:B------:R-:W-:-:S02]  /*1320*/  FSEL R10, R35, -INF , P5 ;  /* 0xff800000230a7808 */ /* 0x000fc40002800000 */
[----:B------:R-:W-:Y:S02]  /*1330*/  FSEL R21, R36, -INF , P6 ;  /* 0xff80000024157808 */ /* 0x000fe40003000000 */
[----:B------:R-:W-:Y:S02]  /*1340*/  FSEL R38, R38, -INF , P6 ;  /* 0xff80000026267808 */ /* 0x000fe40003000000 */
[----:B------:R-:W-:Y:S02]  /*1350*/  R2P PR, R12.B1, 0x7f ;  /* 0x0000007f0c007804 */ /* 0x000fe40000001000 */
[----:B------:R-:W-:Y:S02]  /*1360*/  FMNMX R20, R25, R16, !PT ;  /* 0x0000001019147209 */ /* 0x000fe40007800000 */
[----:B------:R-:W-:Y:S02]  /*1370*/  FMNMX R15, R28, R21, !PT ;  /* 0x000000151c0f7209 */ /* 0x000fe40007800000 */
        /* <DEDUP_REMOVED lines=14> */
[----:B------:R-:W-:Y:S02]  /*1460*/  R2P PR, R12.B2, 0x7f ;  /* 0x0000007f0c007804 */ /* 0x000fe40000002000 */
[----:B------:R-:W-:Y:S02]  /*1470*/  FMNMX R20, R41, R20, !PT ;  /* 0x0000001429147209 */ /* 0x000fe40007800000 */
[----:B------:R-:W-:Y:S02]  /*1480*/  FMNMX R15, R44, R15, !PT ;  /* 0x0000000f2c0f7209 */ /* 0x000fe40007800000 */
[----:B------:R-:W-:Y:S02]  /*1490*/  FSEL R57, R57, -INF , P1 ;  /* 0xff80000039397808 */ /* 0x000fe40000800000 */
[----:B------:R-:W-:-:S02]  /*14a0*/  FSEL R59, R59, -INF , P1 ;  /* 0xff8000003b3b7808 */ /* 0x000fc40000800000 */
[----:B------:R-:W-:Y:S02]  /*14b0*/  LOP3.LUT P1, RZ, R12, 0x8000, RZ, 0xc0, !PT ;  /* 0x000080000cff7812 */ /* 0x000fe4000782c0ff */
[----:B------:R-:W-:Y:S02]  /*14c0*/  FSEL R56, R56, -INF , P0 ;  /* 0xff80000038387808 */ /* 0x000fe40000000000 */
[----:B------:R-:W-:Y:S02]  /*14d0*/  FSEL R58, R58, -INF , P0 ;  /* 0xff8000003a3a7808 */ /* 0x000fe40000000000 */
[----:B------:R-:W-:Y:S02]  /*14e0*/  FSEL R53, R53, -INF , P1 ;  /* 0xff80000035357808 */ /* 0x000fe40000800000 */
[----:B------:R-:W-:Y:S02]  /*14f0*/  FSEL R55, R55, -INF , P1 ;  /* 0xff80000037377808 */ /* 0x000fe40000800000 */
[----:B------:R-:W-:-:S02]  /*1500*/  LOP3.LUT P0, RZ, R12, 0x80, RZ, 0xc0, !PT ;  /* 0x000000800cff7812 */ /* 0x000fc4000780c0ff */
[----:B------:R-:W-:Y:S02]  /*1510*/  ISETP.NE.U32.AND P1, PT, R17, 0x1, PT ;  /* 0x000000011100780c */ /* 0x000fe40003f25070 */
[----:B------:R-:W-:Y:S02]  /*1520*/  FSEL R18, R37, -INF , P0 ;  /* 0xff80000025127808 */ /* 0x000fe40000000000 */
[----:B------:R-:W-:Y:S02]  /*1530*/  FSEL R24, R24, -INF , !P1 ;  /* 0xff80000018187808 */ /* 0x000fe40004800000 */
[----:B------:R-:W-:Y:S02]  /*1540*/  FMNMX R22, R29, R18, !PT ;  /* 0x000000121d167209 */ /* 0x000fe40007800000 */
[----:B------:R-:W-:Y:S02]  /*1550*/  FMNMX R3, R24, R19, !PT ;  /* 0x0000001318037209 */ /* 0x000fe40007800000 */
[----:B------:R-:W-:-:S02]  /*1560*/  FMNMX R22, R45, R22, !PT ;  /* 0x000000162d167209 */ /* 0x000fc40007800000 */
[----:B------:R-:W-:Y:S02]  /*1570*/  FMNMX R3, R40, R3, !PT ;  /* 0x0000000328037209 */ /* 0x000fe40007800000 */
[----:B------:R-:W-:Y:S02]  /*1580*/  FSEL R60, R60, -INF , P2 ;  /* 0xff8000003c3c7808 */ /* 0x000fe40001000000 */
[----:B------:R-:W-:Y:S02]  /*1590*/  FSEL R62, R62, -INF , P2 ;  /* 0xff8000003e3e7808 */ /* 0x000fe40001000000 */
[----:B------:R-:W-:Y:S02]  /*15a0*/  FSEL R14, R39, -INF , P0 ;  /* 0xff800000270e7808 */ /* 0x000fe40000000000 */
[C---:B------:R-:W-:Y:S02]  /*15b0*/  LOP3.LUT P0, RZ, R12.reuse, 0x800000, RZ, 0xc0, !PT ;  /* 0x008000000cff7812 */ /* 0x040fe4000780c0ff */
[----:B------:R-:W-:-:S02]  /*15c0*/  ISETP.GT.AND P2, PT, R12, -0x1, PT ;  /* 0xffffffff0c00780c */ /* 0x000fc40003f44270 */
[----:B------:R-:W-:Y:S02]  /*15d0*/  FSEL R61, R61, -INF , P3 ;  /* 0xff8000003d3d7808 */ /* 0x000fe40001800000 */
[----:B------:R-:W-:Y:S02]  /*15e0*/  FMNMX R3, R48, R3, !PT ;  /* 0x0000000330037209 */ /* 0x000fe40007800000 */
[----:B------:R-:W-:Y:S02]  /*15f0*/  FMNMX R20, R49, R20, !PT ;  /* 0x0000001431147209 */ /* 0x000fe40007800000 */
[----:B------:R-:W-:Y:S02]  /*1600*/  FMNMX R15, R52, R15, !PT ;  /* 0x0000000f340f7209 */ /* 0x000fe40007800000 */
[----:B------:R-:W-:Y:S02]  /*1610*/  FMNMX R22, R53, R22, !PT ;  /* 0x0000001635167209 */ /* 0x000fe40007800000 */
[----:B------:R-:W-:-:S02]  /*1620*/  FSEL R69, R69, -INF , P0 ;  /* 0xff80000045457808 */ /* 0x000fc40000000000 */
[----:B------:R-:W-:Y:S02]  /*1630*/  FSEL R71, R71, -INF , P0 ;  /* 0xff80000047477808 */ /* 0x000fe40000000000 */
[----:B------:R-:W-:Y:S02]  /*1640*/  FSEL R85, R85, -INF , !P2 ;  /* 0xff80000055557808 */ /* 0x000fe40005000000 */
[----:B------:R-:W-:Y:S02]  /*1650*/  FSEL R63, R63, -INF , P3 ;  /* 0xff8000003f3f7808 */ /* 0x000fe40001800000 */
[----:B------:R-:W-:Y:S02]  /*1660*/  FSEL R64, R64, -INF , P4 ;  /* 0xff80000040407808 */ /* 0x000fe40002000000 */
[----:B------:R-:W-:Y:S02]  /*1670*/  FSEL R66, R66, -INF , P4 ;  /* 0xff80000042427808 */ /* 0x000fe40002000000 */
[----:B------:R-:W-:-:S02]  /*1680*/  FSEL R65, R65, -INF , P5 ;  /* 0xff80000041417808 */ /* 0x000fc40002800000 */
[----:B------:R-:W-:Y:S02]  /*1690*/  FSEL R67, R67, -INF , P5 ;  /* 0xff80000043437808 */ /* 0x000fe40002800000 */
[----:B------:R-:W-:Y:S02]  /*16a0*/  FSEL R68, R68, -INF , P6 ;  /* 0xff80000044447808 */ /* 0x000fe40003000000 */
[----:B------:R-:W-:Y:S02]  /*16b0*/  FSEL R70, R70, -INF , P6 ;  /* 0xff80000046467808 */ /* 0x000fe40003000000 */
[----:B------:R-:W-:Y:S02]  /*16c0*/  R2P PR, R12.B3, 0x7f ;  /* 0x0000007f0c007804 */ /* 0x000fe40000003000 */
[----:B------:R-:W-:Y:S02]  /*16d0*/  FMNMX R3, R56, R3, !PT ;  /* 0x0000000338037209 */ /* 0x000fe40007800000 */
[----:B------:R-:W-:-:S02]  /*16e0*/  FMNMX R20, R57, R20, !PT ;  /* 0x0000001439147209 */ /* 0x000fc40007800000 */
[----:B------:R-:W-:Y:S02]  /*16f0*/  FMNMX R15, R60, R15, !PT ;  /* 0x0000000f3c0f7209 */ /* 0x000fe40007800000 */
[----:B------:R-:W-:Y:S02]  /*1700*/  FMNMX R22, R61, R22, !PT ;  /* 0x000000163d167209 */ /* 0x000fe40007800000 */
[----:B------:R-:W-:Y:S02]  /*1710*/  FSEL R72, R72, -INF , P0 ;  /* 0xff80000048487808 */ /* 0x000fe40000000000 */
[----:B------:R-:W-:Y:S02]  /*1720*/  FSEL R73, R73, -INF , P1 ;  /* 0xff80000049497808 */ /* 0x000fe40000800000 */
[----:B------:R-:W-:Y:S02]  /*1730*/  FSEL R76, R76, -INF , P2 ;  /* 0xff8000004c4c7808 */ /* 0x000fe40001000000 */
[----:B------:R-:W-:-:S02]  /*1740*/  FSEL R77, R77, -INF , P3 ;  /* 0xff8000004d4d7808 */ /* 0x000fc40001800000 */
[----:B------:R-:W-:Y:S02]  /*1750*/  FMNMX R3, R64, R3, !PT ;  /* 0x0000000340037209 */ /* 0x000fe40007800000 */
[----:B------:R-:W-:Y:S02]  /*1760*/  FMNMX R20, R65, R20, !PT ;  /* 0x0000001441147209 */ /* 0x000fe40007800000 */
[----:B------:R-:W-:Y:S02]  /*1770*/  FMNMX R15, R68, R15, !PT ;  /* 0x0000000f440f7209 */ /* 0x000fe40007800000 */
[----:B------:R-:W-:Y:S02]  /*1780*/  FMNMX R22, R69, R22, !PT ;  /* 0x0000001645167209 */ /* 0x000fe40007800000 */
[----:B------:R-:W-:Y:S02]  /*1790*/  FSEL R80, R80, -INF , P4 ;  /* 0xff80000050507808 */ /* 0x000fe40002000000 */
[----:B------:R-:W-:-:S02]  /*17a0*/  FSEL R81, R81, -INF , P5 ;  /* 0xff80000051517808 */ /* 0x000fc40002800000 */
[----:B------:R-:W-:Y:S02]  /*17b0*/  FSEL R84, R84, -INF , P6 ;  /* 0xff80000054547808 */ /* 0x000fe40003000000 */
[----:B------:R-:W-:Y:S02]  /*17c0*/  FMNMX R3, R72, R3, !PT ;  /* 0x0000000348037209 */ /* 0x000fe40007800000 */
[----:B------:R-:W-:Y:S02]  /*17d0*/  FMNMX R20, R73, R20, !PT ;  /* 0x0000001449147209 */ /* 0x000fe40007800000 */
[----:B------:R-:W-:Y:S02]  /*17e0*/  FMNMX R15, R76, R15, !PT ;  /* 0x0000000f4c0f7209 */ /* 0x000fe40007800000 */
[----:B------:R-:W-:Y:S02]  /*17f0*/  FMNMX R22, R77, R22, !PT ;  /* 0x000000164d167209 */ /* 0x000fe40007800000 */
[----:B------:R-:W-:-:S02]  /*1800*/  FMNMX R3, R80, R3, !PT ;  /* 0x0000000350037209 */ /* 0x000fc40007800000 */
[----:B------:R-:W-:Y:S02]  /*1810*/  FMNMX R20, R81, R20, !PT ;  /* 0x0000001451147209 */ /* 0x000fe40007800000 */
[----:B------:R-:W-:Y:S02]  /*1820*/  FMNMX R15, R84, R15, !PT ;  /* 0x0000000f540f7209 */ /* 0x000fe40007800000 */
[----:B------:R-:W-:Y:S02]  /*1830*/  FMNMX R22, R85, R22, !PT ;  /* 0x0000001655167209 */ /* 0x000fe40007800000 */
[----:B------:R-:W-:Y:S02]  /*1840*/  FMNMX R3, R3, R20, !PT ;  /* 0x0000001403037209 */ /* 0x000fe40007800000 */
[----:B------:R-:W-:Y:S02]  /*1850*/  FMNMX R22, R15, R22, !PT ;  /* 0x000000160f167209 */ /* 0x000fe40007800000 */
[----:B------:R-:W-:-:S02]  /*1860*/  P2R R23, PR, RZ, 0x2 ;  /* 0x00000002ff177803 */ /* 0x000fc40000000000 */
[----:B------:R-:W-:Y:S02]  /*1870*/  FMNMX R22, R3, R22, !PT ;  /* 0x0000001603167209 */ /* 0x000fe40007800000 */
[----:B------:R-:W-:Y:S02]  /*1880*/  P2R R30, PR, RZ, 0x1 ;  /* 0x00000001ff1e7803 */ /* 0x000fe40000000000 */
[----:B------:R-:W-:Y:S01]  /*1890*/  ISETP.NE.U32.AND P0, PT, R17, 0x1, PT ;  /* 0x000000011100780c */ /* 0x000fe20003f05070 */
[----:B------:R-:W1:Y:S01]  /*18a0*/  SHFL.BFLY PT, R3, R22, 0x2, 0x1f ;  /* 0x0c401f0016037f89 */ /* 0x000e6200000e0000 */
[----:B------:R-:W-:Y:S02]  /*18b0*/  FMNMX R35, R13, R38, !PT ;  /* 0x000000260d237209 */ /* 0x000fe40007800000 */
[----:B------:R-:W-:Y:S02]  /*18c0*/  FSEL R26, R26, -INF , !P0 ;  /* 0xff8000001a1a7808 */ /* 0x000fe40004000000 */
[----:B------:R-:W-:-:S02]  /*18d0*/  ISETP.NE.AND P0, PT, R30, RZ, PT ;  /* 0x000000ff1e00720c */ /* 0x000fc40003f05270 */
[----:B------:R-:W-:Y:S02]  /*18e0*/  FMNMX R33, R26, R34, !PT ;  /* 0x000000221a217209 */ /* 0x000fe40007800000 */
[----:B------:R-:W-:Y:S02]  /*18f0*/  FSEL R74, R74, -INF , P0 ;  /* 0xff8000004a4a7808 */ /* 0x000fe40000000000 */
[----:B------:R-:W-:Y:S02]  /*1900*/  ISETP.GT.AND P0, PT, R12, -0x1, PT ;  /* 0xffffffff0c00780c */ /* 0x000fe40003f04270 */
[----:B------:R-:W-:Y:S02]  /*1910*/  FMNMX R12, R27, R10, !PT ;  /* 0x0000000a1b0c7209 */ /* 0x000fe40007800000 */
[----:B------:R-:W-:Y:S02]  /*1920*/  FMNMX R33, R42, R33, !PT ;  /* 0x000000212a217209 */ /* 0x000fe40007800000 */
[----:B------:R-:W-:-:S02]  /*1930*/  FMNMX R12, R43, R12, !PT ;  /* 0x0000000c2b0c7209 */ /* 0x000fc40007800000 */
[----:B------:R-:W-:Y:S02]  /*1940*/  FMNMX R35, R46, R35, !PT ;  /* 0x000000232e237209 */ /* 0x000fe40007800000 */
[----:B------:R-:W-:Y:S02]  /*1950*/  FMNMX R33, R50, R33, !PT ;  /* 0x0000002132217209 */ /* 0x000fe40007800000 */
[----:B------:R-:W-:Y:S02]  /*1960*/  FMNMX R12, R51, R12, !PT ;  /* 0x0000000c330c7209 */ /* 0x000fe40007800000 */
[----:B-1----:R-:W-:Y:S02]  /*1970*/  FMNMX R15, R22, R3, !PT ;  /* 0x00000003160f7209 */ /* 0x002fe40007800000 */
[----:B------:R-:W-:Y:S02]  /*1980*/  FMNMX R35, R54, R35, !PT ;  /* 0x0000002336237209 */ /* 0x000fe40007800000 */
[----:B------:R-:W-:Y:S01]  /*1990*/  FMNMX R37, R58, R33, !PT ;  /* 0x000000213a257209 */ /* 0x000fe20007800000 */
[----:B------:R-:W1:Y:S01]  /*19a0*/  SHFL.BFLY PT, R20, R15, 0x1, 0x1f ;  /* 0x0c201f000f147f89 */ /* 0x000e6200000e0000 */
[----:B------:R-:W-:-:S02]  /*19b0*/  FMNMX R12, R59, R12, !PT ;  /* 0x0000000c3b0c7209 */ /* 0x000fc40007800000 */
[----:B------:R-:W-:Y:S02]  /*19c0*/  FMNMX R35, R62, R35, !PT ;  /* 0x000000233e237209 */ /* 0x000fe40007800000 */
[----:B------:R-:W-:Y:S02]  /*19d0*/  FSEL R78, R78, -INF , P2 ;  /* 0xff8000004e4e7808 */ /* 0x000fe40001000000 */
[----:B------:R-:W-:Y:S02]  /*19e0*/  FSEL R79, R79, -INF , P3 ;  /* 0xff8000004f4f7808 */ /* 0x000fe40001800000 */
[----:B------:R-:W-:Y:S02]  /*19f0*/  FMNMX R37, R66, R37, !PT ;  /* 0x0000002542257209 */ /* 0x000fe40007800000 */
[----:B------:R-:W-:Y:S02]  /*1a00*/  FMNMX R12, R67, R12, !PT ;  /* 0x0000000c430c7209 */ /* 0x000fe40007800000 */
[----:B------:R-:W-:-:S02]  /*1a10*/  FMNMX R35, R70, R35, !PT ;  /* 0x0000002346237209 */ /* 0x000fc40007800000 */
[----:B------:R-:W-:Y:S02]  /*1a20*/  FSEL R87, R87, -INF , !P0 ;  /* 0xff80000057577808 */ /* 0x000fe40004000000 */
[----:B------:R-:W-:Y:S02]  /*1a30*/  FSEL R82, R82, -INF , P4 ;  /* 0xff80000052527808 */ /* 0x000fe40002000000 */
[----:B------:R-:W-:Y:S02]  /*1a40*/  FSEL R83, R83, -INF , P5 ;  /* 0xff80000053537808 */ /* 0x000fe40002800000 */
[----:B------:R-:W-:Y:S02]  /*1a50*/  FSEL R86, R86, -INF , P6 ;  /* 0xff80000056567808 */ /* 0x000fe40003000000 */
[----:B------:R-:W-:Y:S02]  /*1a60*/  FMNMX R37, R74, R37, !PT ;  /* 0x000000254a257209 */ /* 0x000fe40007800000 */
[----:B-1----:R-:W-:-:S02]  /*1a70*/  FMNMX R3, R15, R20, !PT ;  /* 0x000000140f037209 */ /* 0x002fc40007800000 */
[----:B------:R-:W-:Y:S02]  /*1a80*/  FMNMX R35, R78, R35, !PT ;  /* 0x000000234e237209 */ /* 0x000fe40007800000 */
[C---:B------:R-:W-:Y:S02]  /*1a90*/  FSETP.NEU.AND P1, PT, R3.reuse, -INF , PT ;  /* 0xff8000000300780b */ /* 0x040fe40003f2d000 */
[----:B------:R-:W-:Y:S02]  /*1aa0*/  FMNMX R37, R82, R37, !PT ;  /* 0x0000002552257209 */ /* 0x000fe40007800000 */
[----:B------:R-:W-:Y:S02]  /*1ab0*/  FSEL R17, R3, RZ, P1 ;  /* 0x000000ff03117208 */ /* 0x000fe40000800000 */
[----:B------:R-:W-:Y:S02]  /*1ac0*/  ISETP.NE.AND P1, PT, R23, RZ, PT ;  /* 0x000000ff1700720c */ /* 0x000fe40003f25270 */
[----:B------:R-:W-:Y:S01]  /*1ad0*/  ISETP.NE.AND P2, PT, R2, RZ, PT ;  /* 0x000000ff0200720c */ /* 0x000fe20003f45270 */
[----:B------:R-:W-:Y:S01]  /*1ae0*/  FMUL R20, R17, UR13 ;  /* 0x0000000d11147c20 */ /* 0x000fe20008400000 */
[----:B------:R-:W-:-:S03]  /*1af0*/  FSEL R75, R75, -INF , P1 ;  /* 0xff8000004b4b7808 */ /* 0x000fc60000800000 */
[--C-:B------:R-:W-:Y:S01]  /*1b00*/  FFMA R136, R19, UR13, -R20.reuse ;  /* 0x0000000d13887c23 */ /* 0x100fe20008000814 */
[--C-:B------:R-:W-:Y:S01]  /*1b10*/  FFMA R19, R16, UR13, -R20.reuse ;  /* 0x0000000d10137c23 */ /* 0x100fe20008000814 */
[----:B------:R-:W-:Y:S01]  /*1b20*/  FMNMX R16, R31, R14, !PT ;  /* 0x0000000e1f107209 */ /* 0x000fe20007800000 */
        /* <DEDUP_REMOVED lines=8> */
[----:B------:R1:W-:Y:S01]  /*1bb0*/  MUFU.EX2 R15, R25 ;  /* 0x00000019000f7308 */ /* 0x0003e20000000800 */
        /* <DEDUP_REMOVED lines=8> */
[--C-:B-1----:R-:W-:Y:S01]  /*1c40*/  FFMA R25, R45, UR13, -R20.reuse ;  /* 0x0000000d2d197c23 */ /* 0x102fe20008000814 */
[--C-:B------:R-:W-:Y:S01]  /*1c50*/  FFMA R33, R53, UR13, -R20.reuse ;  /* 0x0000000d35217c23 */ /* 0x100fe20008000814 */
[----:B------:R-:W-:Y:S01]  /*1c60*/  FMNMX R16, R79, R16, !PT ;  /* 0x000000104f107209 */ /* 0x000fe20007800000 */
[--C-:B------:R-:W-:Y:S01]  /*1c70*/  FFMA R132, R24, UR13, -R20.reuse ;  /* 0x0000000d18847c23 */ /* 0x100fe20008000814 */
[--C-:B------:R-:W-:Y:S01]  /*1c80*/  FFMA R134, R28, UR13, -R20.reuse ;  /* 0x0000000d1c867c23 */ /* 0x100fe20008000814 */
        /* <DEDUP_REMOVED lines=13> */
[--C-:B------:R-:W-:Y:S01]  /*1d60*/  FFMA R124, R72, UR13, -R20.reuse ;  /* 0x0000000d487c7c23 */ /* 0x100fe20008000814 */
[----:B------:R-:W1:Y:S01]  /*1d70*/  SHFL.BFLY PT, R45, R12, 0x2, 0x1f ;  /* 0x0c401f000c2d7f89 */ /* 0x000e6200000e0000 */
[--C-:B------:R-:W-:Y:S01]  /*1d80*/  FFMA R126, R76, UR13, -R20.reuse ;  /* 0x0000000d4c7e7c23 */ /* 0x100fe20008000814 */
[--C-:B------:R-:W-:Y:S01]  /*1d90*/  FFMA R49, R77, UR13, -R20.reuse ;  /* 0x0000000d4d317c23 */ /* 0x100fe20008000814 */
[--C-:B------:R-:W-:Y:S01]  /*1da0*/  FFMA R128, R80, UR13, -R20.reuse ;  /* 0x0000000d50807c23 */ /* 0x100fe20008000814 */
[--C-:B------:R-:W-:Y:S01]  /*1db0*/  FFMA R53, R81, UR13, -R20.reuse ;  /* 0x0000000d51357c23 */ /* 0x100fe20008000814 */
[--C-:B------:R-:W-:Y:S01]  /*1dc0*/  FFMA R130, R84, UR13, -R20.reuse ;  /* 0x0000000d54827c23 */ /* 0x100fe20008000814 */
[----:B------:R-:W2:Y:S08]  /*1dd0*/  MUFU.EX2 R132, R132 ;  /* 0x0000008400847308 */ /* 0x000eb00000000800 */
[----:B------:R-:W3:Y:S08]  /*1de0*/  MUFU.EX2 R134, R134 ;  /* 0x0000008600867308 */ /* 0x000ef00000000800 */
[----:B------:R-:W4:Y:S01]  /*1df0*/  MUFU.EX2 R17, R17 ;  /* 0x0000001100117308 */ /* 0x000f220000000800 */
[----:B-1----:R-:W-:Y:S01]  /*1e00*/  FMNMX R16, R12, R45, !PT ;  /* 0x0000002d0c107209 */ /* 0x002fe20007800000 */
[----:B------:R-:W-:-:S04]  /*1e10*/  FFMA R45, R73, UR13, -R20 ;  /* 0x0000000d492d7c23 */ /* 0x000fc80008000814 */
[----:B------:R-:W1:Y:S02]  /*1e20*/  SHFL.BFLY PT, R57, R16, 0x1, 0x1f ;  /* 0x0c201f0010397f89 */ /* 0x000e6400000e0000 */
[----:B------:R-:W5:Y:S08]  /*1e30*/  MUFU.EX2 R136, R136 ;  /* 0x0000008800887308 */ /* 0x000f700000000800 */
[----:B------:R-:W-:Y:S08]  /*1e40*/  MUFU.EX2 R19, R19 ;  /* 0x0000001300137308 */ /* 0x000ff00000000800 */
[----:B------:R-:W-:Y:S01]  /*1e50*/  MUFU.EX2 R138, R138 ;  /* 0x0000008a008a7308 */ /* 0x000fe20000000800 */
[----:B-1----:R-:W-:Y:S01]  /*1e60*/  FMNMX R12, R16, R57, !PT ;  /* 0x00000039100c7209 */ /* 0x002fe20007800000 */
[----:B------:R-:W-:-:S06]  /*1e70*/  FFMA R57, R85, UR13, -R20 ;  /* 0x0000000d55397c23 */ /* 0x000fcc0008000814 */
[----:B------:R-:W-:Y:S01]  /*1e80*/  MUFU.EX2 R21, R21 ;  /* 0x0000001500157308 */ /* 0x000fe20000000800 */
[----:B------:R-:W-:-:S04]  /*1e90*/  FSETP.NEU.AND P0, PT, R12, -INF , PT ;  /* 0xff8000000c00780b */ /* 0x000fc80003f0d000 */
[----:B------:R-:W-:-:S03]  /*1ea0*/  FSEL R61, R12, RZ, P0 ;  /* 0x000000ff0c3d7208 */ /* 0x000fc60000000000 */
[----:B------:R-:W-:Y:S01]  /*1eb0*/  MUFU.EX2 R140, R140 ;  /* 0x0000008c008c7308 */ /* 0x000fe20000000800 */
[----:B------:R-:W-:Y:S01]  /*1ec0*/  LOP3.LUT P0, RZ, R9, 0xff, RZ, 0xc0, !PT ;  /* 0x000000ff09ff7812 */ /* 0x000fe2000780c0ff */
[----:B------:R-:W-:-:S04]  /*1ed0*/  FMUL R61, R61, UR13 ;  /* 0x0000000d3d3d7c20 */ /* 0x000fc80008400000 */
[--C-:B------:R-:W-:Y:S01]  /*1ee0*/  FFMA R16, R27, UR13, -R61.reuse ;  /* 0x0000000d1b107c23 */ /* 0x100fe2000800083d */
[----:B------:R-:W-:Y:S01]  /*1ef0*/  LOP3.LUT R27, R6, 0xffff, RZ, 0xc0, !PT ;  /* 0x0000ffff061b7812 */ /* 0x000fe200078ec0ff */
[--C-:B------:R-:W-:Y:S01]  /*1f00*/  FFMA R135, R13, UR13, -R61.reuse ;  /* 0x0000000d0d877c23 */ /* 0x100fe2000800083d */
[--C-:B------:R-:W-:Y:S01]  /*1f10*/  FFMA R18, R31, UR13, -R61.reuse ;  /* 0x0000000d1f127c23 */ /* 0x100fe2000800083d */
[--C-:B------:R-:W-:Y:S01]  /*1f20*/  FFMA R20, R10, UR13, -R61.reuse ;  /* 0x0000000d0a147c23 */ /* 0x100fe2000800083d */
[CC--:B------:R-:W-:Y:S01]  /*1f30*/  LEA.HI R13, R27.reuse, R6.reuse, RZ, 0x14 ;  /* 0x000000061b0d7211 */ /* 0x0c0fe200078fa0ff */
[--C-:B------:R-:W-:Y:S01]  /*1f40*/  FFMA R133, R26, UR13, -R61.reuse ;  /* 0x0000000d1a857c23 */ /* 0x100fe2000800083d */
[-C--:B------:R-:W-:Y:S01]  /*1f50*/  LEA.HI R22, R27, R6.reuse, RZ, 0x15 ;  /* 0x000000061b167211 */ /* 0x080fe200078fa8ff */
[----:B------:R-:W-:Y:S01]  /*1f60*/  MUFU.EX2 R16, R16 ;  /* 0x0000001000107308 */ /* 0x000fe20000000800 */
[----:B------:R-:W-:Y:S01]  /*1f70*/  LOP3.LUT R31, R13, 0xffff, RZ, 0xc0, !PT ;  /* 0x0000ffff0d1f7812 */ /* 0x000fe200078ec0ff */
[--C-:B------:R-:W-:Y:S01]  /*1f80*/  FFMA R137, R34, UR13, -R61.reuse ;  /* 0x0000000d22897c23 */ /* 0x100fe2000800083d */
[----:B------:R-:W-:Y:S01]  /*1f90*/  PRMT R26, R22, 0x9910, RZ ;  /* 0x00009910161a7816 */ /* 0x000fe200000000ff */
[----:B------:R-:W-:Y:S01]  /*1fa0*/  FFMA R139, R38, UR13, -R61 ;  /* 0x0000000d268b7c23 */ /* 0x000fe2000800083d */
[----:B------:R-:W-:Y:S01]  /*1fb0*/  SHF.R.U32.HI R10, RZ, 0x4, R31 ;  /* 0x00000004ff0a7819 */ /* 0x000fe2000001161f */
[--C-:B------:R-:W-:Y:S01]  /*1fc0*/  FFMA R14, R14, UR13, -R61.reuse ;  /* 0x0000000d0e0e7c23 */ /* 0x100fe2000800083d */
[----:B------:R-:W-:Y:S01]  /*1fd0*/  LEA.HI R24, R27, R6, RZ, 0x12 ;  /* 0x000000061b187211 */ /* 0x000fe200078f90ff */
[----:B------:R-:W1:Y:S01]  /*1fe0*/  MUFU.EX2 R133, R133 ;  /* 0x0000008500857308 */ /* 0x000e620000000800 */
[----:B------:R-:W-:Y:S01]  /*1ff0*/  LEA.HI R22, R31, R10, RZ, 0x11 ;  /* 0x0000000a1f167211 */ /* 0x000fe200078f88ff */
[--C-:B------:R-:W-:Y:S01]  /*2000*/  FFMA R141, R42, UR13, -R61.reuse ;  /* 0x0000000d2a8d7c23 */ /* 0x100fe2000800083d */
[----:B------:R-:W-:Y:S01]  /*2010*/  LOP3.LUT R13, R13, 0xfff0, RZ, 0xc0, !PT ;  /* 0x0000fff00d0d7812 */ /* 0x000fe200078ec0ff */
[--C-:B------:R-:W-:Y:S01]  /*2020*/  FFMA R143, R46, UR13, -R61.reuse ;  /* 0x0000000d2e8f7c23 */ /* 0x100fe2000800083d */
[----:B------:R-:W-:Y:S01]  /*2030*/  LOP3.LUT R22, R22, 0xfe, RZ, 0xc0, !PT ;  /* 0x000000fe16167812 */ /* 0x000fe200078ec0ff */
[----:B------:R-:W-:Y:S01]  /*2040*/  FFMA R47, R47, UR13, -R61 ;  /* 0x0000000d2f2f7c23 */ /* 0x000fe2000800083d */
[----:B------:R-:W-:Y:S01]  /*2050*/  LOP3.LUT R24, R24, 0xfffc, RZ, 0xc0, !PT ;  /* 0x0000fffc18187812 */ /* 0x000fe200078ec0ff */
[----:B------:R-:W-:Y:S01]  /*2060*/  IMAD.MOV R13, RZ, RZ, -R13 ;  /* 0x000000ffff0d7224 */ /* 0x000fe200078e0a0d */
[----:B------:R-:W1:Y:S01]  /*2070*/  MUFU.EX2 R135, R135 ;  /* 0x0000008700877308 */ /* 0x000e620000000800 */
[----:B------:R-:W-:Y:S01]  /*2080*/  IMAD.MOV R27, RZ, RZ, -R22 ;  /* 0x000000ffff1b7224 */ /* 0x000fe200078e0a16 */
[----:B------:R-:W-:Y:S01]  /*2090*/  SHF.R.S32.HI R22, RZ, 0x5, R26 ;  /* 0x00000005ff167819 */ /* 0x000fe2000001141a */
[----:B------:R-:W-:Y:S01]  /*20a0*/  IMAD.MOV R24, RZ, RZ, -R24 ;  /* 0x000000ffff187224 */ /* 0x000fe200078e0a18 */
[----:B------:R-:W-:Y:S01]  /*20b0*/  PRMT R13, R13, 0x7710, RZ ;  /* 0x000077100d0d7816 */ /* 0x000fe200000000ff */
[--C-:B------:R-:W-:Y:S01]  /*20c0*/  FFMA R145, R50, UR13, -R61.reuse ;  /* 0x0000000d32917c23 */ /* 0x100fe2000800083d */
[----:B------:R-:W-:Y:S01]  /*20d0*/  PRMT R27, R27, 0x7710, RZ ;  /* 0x000077101b1b7816 */ /* 0x000fe200000000ff */
[----:B------:R-:W-:Y:S01]  /*20e0*/  FFMA R51, R51, UR13, -R61 ;  /* 0x0000000d33337c23 */ /* 0x000fe2000800083d */
[----:B------:R-:W-:Y:S01]  /*20f0*/  PRMT R31, R24, 0x7710, RZ ;  /* 0x00007710181f7816 */ /* 0x000fe200000000ff */
[----:B------:R-:W-:Y:S01]  /*2100*/  IMAD.IADD R13, R6, 0x1, R13 ;  /* 0x00000001060d7824 */ /* 0x000fe200078e020d */
[----:B------:R-:W-:Y:S01]  /*2110*/  PRMT R26, R22, 0x9910, RZ ;  /* 0x00009910161a7816 */ /* 0x000fe200000000ff */
[----:B------:R-:W-:Y:S01]  /*2120*/  IMAD.IADD R10, R10, 0x1, R27 ;  /* 0x000000010a0a7824 */ /* 0x000fe200078e021b */
[----:B------:R-:W1:Y:S01]  /*2130*/  MUFU.EX2 R18, R18 ;  /* 0x0000001200127308 */ /* 0x000e620000000800 */
[----:B------:R-:W-:Y:S01]  /*2140*/  IMAD.IADD R24, R6, 0x1, R31 ;  /* 0x0000000106187824 */ /* 0x000fe200078e021f */
[----:B------:R-:W-:Y:S01]  /*2150*/  PRMT R6, R13, 0x9910, RZ ;  /* 0x000099100d067816 */ /* 0x000fe200000000ff */
[--C-:B------:R-:W-:Y:S01]  /*2160*/  FFMA R22, R43, UR13, -R61.reuse ;  /* 0x0000000d2b167c23 */ /* 0x100fe2000800083d */
[----:B------:R-:W-:Y:S01]  /*2170*/  MOV R13, R26 ;  /* 0x0000001a000d7202 */ /* 0x000fe20000000f00 */
[--C-:B------:R-:W-:Y:S01]  /*2180*/  FFMA R54, R54, UR13, -R61.reuse ;  /* 0x0000000d36367c23 */ /* 0x100fe2000800083d */
[----:B------:R-:W-:Y:S01]  /*2190*/  PRMT R10, R10, 0x8880, RZ ;  /* 0x000088800a0a7816 */ /* 0x000fe200000000ff */
[--C-:B------:R-:W-:Y:S01]  /*21a0*/  FFMA R55, R55, UR13, -R61.reuse ;  /* 0x0000000d37377c23 */ /* 0x100fe2000800083d */
[----:B------:R-:W-:Y:S01]  /*21b0*/  LOP3.LUT R27, R24, 0x80, RZ, 0xc0, !PT ;  /* 0x00000080181b7812 */ /* 0x000fe200078ec0ff */
[----:B------:R-:W-:Y:S01]  /*21c0*/  IMAD R13, R13, 0x10, R6 ;  /* 0x000000100d0d7824 */ /* 0x000fe200078e0206 */
[----:B------:R-:W1:Y:S01]  /*21d0*/  MUFU.EX2 R23, R23 ;  /* 0x0000001700177308 */ /* 0x000e620000000800 */
[----:B------:R-:W-:Y:S01]  /*21e0*/  IMAD.MOV.U32 R6, RZ, RZ, R10 ;  /* 0x000000ffff067224 */ /* 0x000fe200078e000a */
[----:B------:R-:W-:Y:S01]  /*21f0*/  LEA.HI R27, R27, R24, RZ, 0x19 ;  /* 0x000000181b1b7211 */ /* 0x000fe200078fc8ff */
[--C-:B------:R-:W-:Y:S01]  /*2200*/  FFMA R58, R58, UR13, -R61.reuse ;  /* 0x0000000d3a3a7c23 */ /* 0x100fe2000800083d */
[----:B------:R-:W-:Y:S01]  /*2210*/  FFMA R59, R59, UR13, -R61 ;  /* 0x0000000d3b3b7c23 */ /* 0x000fe2000800083d */
[----:B------:R-:W-:Y:S01]  /*2220*/  IMAD R6, R13, 0x8, R6 ;  /* 0x000000080d067824 */ /* 0x000fe200078e0206 */
[----:B------:R-:W-:Y:S01]  /*2230*/  LOP3.LUT R27, R27, 0xfe, RZ, 0xc0, !PT ;  /* 0x000000fe1b1b7812 */ /* 0x000fe200078ec0ff */
[----:B------:R-:W-:Y:S01]  /*2240*/  IMAD.MOV.U32 R13, RZ, RZ, R8 ;  /* 0x000000ffff0d7224 */ /* 0x000fe200078e0008 */
[----:B------:R-:W1:Y:S01]  /*2250*/  MUFU.EX2 R137, R137 ;  /* 0x0000008900897308 */ /* 0x000e620000000800 */
[----:B------:R-:W-:-:S02]  /*2260*/  IMAD.SHL.U32 R6, R6, 0x8, RZ ;  /* 0x0000000806067824 */ /* 0x000fc400078e00ff */
[----:B------:R-:W-:Y:S01]  /*2270*/  FFMA R62, R62, UR13, -R61 ;  /* 0x0000000d3e3e7c23 */ /* 0x000fe2000800083d */
[----:B------:R-:W-:Y:S01]  /*2280*/  IMAD.MOV R27, RZ, RZ, -R27 ;  /* 0x000000ffff1b7224 */ /* 0x000fe200078e0a1b */
[----:B------:R-:W-:Y:S01]  /*2290*/  SHF.R.S32.HI R13, RZ, 0x2, R13 ;  /* 0x00000002ff0d7819 */ /* 0x000fe2000001140d */
[--C-:B------:R-:W-:Y:S01]  /*22a0*/  FFMA R63, R63, UR13, -R61.reuse ;  /* 0x0000000d3f3f7c23 */ /* 0x100fe2000800083d */
[----:B------:R-:W-:Y:S01]  /*22b0*/  IADD3 R10, R6, UR8, R6 ;  /* 0x00000008060a7c10 */ /* 0x000fe2000fffe006 */
[----:B------:R-:W-:Y:S01]  /*22c0*/  FFMA R66, R66, UR13, -R61 ;  /* 0x0000000d42427c23 */ /* 0x000fe2000800083d */
[----:B------:R-:W-:Y:S01]  /*22d0*/  LOP3.LUT R4, R13, 0xffff, RZ, 0xc0, !PT ;  /* 0x0000ffff0d047812 */ /* 0x000fe200078ec0ff */
[----:B------:R-:W-:Y:S01]  /*22e0*/  MUFU.EX2 R142, R142 ;  /* 0x0000008e008e7308 */ /* 0x000fe20000000800 */
[----:B------:R-:W-:Y:S01]  /*22f0*/  PRMT R27, R27, 0x7710, RZ ;  /* 0x000077101b1b7816 */ /* 0x000fe200000000ff */
[C---:B------:R-:W-:Y:S01]  /*2300*/  VIADD R6, R10.reuse, 0x4400 ;  /* 0x000044000a067836 */ /* 0x040fe20000000000 */
[----:B------:R-:W-:Y:S01]  /*2310*/  SHF.R.U32.HI R4, RZ, 0x5, R4 ;  /* 0x00000005ff047819 */ /* 0x000fe20000011604 */
[C---:B------:R-:W-:Y:S01]  /*2320*/  VIADD R28, R10.reuse, 0x4460 ;  /* 0x000044600a1c7836 */ /* 0x040fe20000000000 */
[----:B------:R-:W-:Y:S01]  /*2330*/  IADD3 R26, R10, 0x4420, RZ ;  /* 0x000044200a1a7810 */ /* 0x000fe20007ffe0ff */
[----:B------:R-:W-:Y:S01]  /*2340*/  IMAD.IADD R30, R24, 0x1, R27 ;  /* 0x00000001181e7824 */ /* 0x000fe200078e021b */
[----:B------:R-:W-:Y:S01]  /*2350*/  LOP3.LUT R8, R4, 0x7, RZ, 0xc0, !PT ;  /* 0x0000000704087812 */ /* 0x000fe200078ec0ff */
[----:B------:R-:W1:Y:S01]  /*2360*/  MUFU.EX2 R20, R20 ;  /* 0x0000001400147308 */ /* 0x000e620000000800 */
[----:B------:R-:W-:Y:S01]  /*2370*/  SHF.R.U32.HI R27, RZ, 0x3, R6 ;  /* 0x00000003ff1b7819 */ /* 0x000fe20000011606 */
[----:B------:R-:W-:Y:S01]  /*2380*/  FFMA R67, R67, UR13, -R61 ;  /* 0x0000000d43437c23 */ /* 0x000fe2000800083d */
[----:B------:R-:W-:Y:S01]  /*2390*/  SHF.R.U32.HI R31, RZ, 0x3, R26 ;  /* 0x00000003ff1f7819 */ /* 0x000fe2000001161a */
[----:B------:R-:W-:Y:S01]  /*23a0*/  IMAD.IADD R8, R13, 0x1, R8 ;  /* 0x000000010d087824 */ /* 0x000fe200078e0208 */
[----:B------:R-:W-:Y:S01]  /*23b0*/  LOP3.LUT R6, R6, 0x70, R27, 0x78, !PT ;  /* 0x0000007006067812 */ /* 0x000fe200078e781b */
[----:B------:R-:W-:Y:S01]  /*23c0*/  VIADD R27, R10, 0x4440 ;  /* 0x000044400a1b7836 */ /* 0x000fe20000000000 */
[----:B------:R-:W-:Y:S01]  /*23d0*/  LOP3.LUT R4, R26, 0x70, R31, 0x78, !PT ;  /* 0x000000701a047812 */ /* 0x000fe200078e781f */
[----:B------:R-:W-:Y:S01]  /*23e0*/  MUFU.EX2 R25, R25 ;  /* 0x0000001900197308 */ /* 0x000fe20000000800 */
[----:B------:R-:W-:Y:S01]  /*23f0*/  LOP3.LUT R8, R8, 0xfff8, RZ, 0xc0, !PT ;  /* 0x0000fff808087812 */ /* 0x000fe200078ec0ff */
[--C-:B------:R-:W-:Y:S01]  /*2400*/  FFMA R70, R70, UR13, -R61.reuse ;  /* 0x0000000d46467c23 */ /* 0x100fe2000800083d */
[----:B------:R-:W-:Y:S01]  /*2410*/  SHF.R.U32.HI R31, RZ, 0x3, R28 ;  /* 0x00000003ff1f7819 */ /* 0x000fe2000001161c */
[----:B------:R-:W-:Y:S01]  /*2420*/  FFMA R71, R71, UR13, -R61 ;  /* 0x0000000d47477c23 */ /* 0x000fe2000800083d */
[----:B------:R-:W-:Y:S01]  /*2430*/  SHF.R.U32.HI R10, RZ, 0x3, R27 ;  /* 0x00000003ff0a7819 */ /* 0x000fe2000001161b */
[----:B------:R-:W-:Y:S01]  /*2440*/  IMAD.MOV R32, RZ, RZ, -R8 ;  /* 0x000000ffff207224 */ /* 0x000fe200078e0a08 */
[----:B------:R-:W-:Y:S01]  /*2450*/  LOP3.LUT R8, R28, 0x70, R31, 0x78, !PT ;  /* 0x000000701c087812 */ /* 0x000fe200078e781f */
[----:B--2---:R-:W-:Y:S01]  /*2460*/  FADD R28, RZ, R132 ;  /* 0x00000084ff1c7221 */ /* 0x004fe20000000000 */
[----:B------:R-:W-:Y:S01]  /*2470*/  LOP3.LUT R10, R27, 0x70, R10, 0x78, !PT ;  /* 0x000000701b0a7812 */ /* 0x000fe200078e780a */
[----:B------:R-:W2:Y:S01]  /*2480*/  MUFU.EX2 R139, R139 ;  /* 0x0000008b008b7308 */ /* 0x000ea20000000800 */
[----:B------:R-:W-:Y:S01]  /*2490*/  PRMT R32, R32, 0x7710, RZ ;  /* 0x0000771020207816 */ /* 0x000fe200000000ff */
[----:B------:R-:W-:Y:S01]  /*24a0*/  FADD R27, R15, R28 ;  /* 0x0000001c0f1b7221 */ /* 0x000fe20000000000 */
[----:B------:R-:W-:Y:S01]  /*24b0*/  PRMT R31, R11, 0x8880, RZ ;  /* 0x000088800b1f7816 */ /* 0x000fe200000000ff */
[--C-:B------:R-:W-:Y:S01]  /*24c0*/  FFMA R74, R74, UR13, -R61.reuse ;  /* 0x0000000d4a4a7c23 */ /* 0x100fe2000800083d */
[----:B------:R-:W-:Y:S01]  /*24d0*/  FFMA R75, R75, UR13, -R61 ;  /* 0x0000000d4b4b7c23 */ /* 0x000fe2000800083d */
[----:B------:R-:W-:-:S02]  /*24e0*/  IMAD.IADD R13, R13, 0x1, R32 ;  /* 0x000000010d0d7824 */ /* 0x000fc400078e0220 */
[----:B---3--:R-:W-:Y:S01]  /*24f0*/  FADD R32, R134, R27 ;  /* 0x0000001b86207221 */ /* 0x008fe20000000000 */
[----:B------:R-:W-:Y:S01]  /*2500*/  MUFU.EX2 R144, R144 ;  /* 0x0000009000907308 */ /* 0x000fe20000000800 */
[--C-:B------:R-:W-:Y:S01]  /*2510*/  FFMA R78, R78, UR13, -R61.reuse ;  /* 0x0000000d4e4e7c23 */ /* 0x100fe2000800083d */
[--C-:B------:R-:W-:Y:S01]  /*2520*/  FFMA R79, R79, UR13, -R61.reuse ;  /* 0x0000000d4f4f7c23 */ /* 0x100fe2000800083d */
[----:B------:R-:W-:Y:S01]  /*2530*/  PRMT R28, R13, 0x9910, RZ ;  /* 0x000099100d1c7816 */ /* 0x000fe200000000ff */
[----:B------:R-:W-:Y:S01]  /*2540*/  FFMA R82, R82, UR13, -R61 ;  /* 0x0000000d52527c23 */ /* 0x000fe2000800083d */
[----:B------:R-:W-:Y:S01]  /*2550*/  SHF.R.S32.HI R13, RZ, 0x5, R31 ;  /* 0x00000005ff0d7819 */ /* 0x000fe2000001141f */
[--C-:B------:R-:W-:Y:S01]  /*2560*/  FFMA R83, R83, UR13, -R61.reuse ;  /* 0x0000000d53537c23 */ /* 0x100fe2000800083d */
[----:B------:R-:W-:Y:S01]  /*2570*/  PRMT R31, R30, 0x8880, RZ ;  /* 0x000088801e1f7816 */ /* 0x000fe200000000ff */
[----:B------:R-:W-:Y:S01]  /*2580*/  IMAD R28, R7, 0x40, R28 ;  /* 0x00000040071c7824 */ /* 0x000fe200078e021c */
[----:B------:R-:W-:Y:S01]  /*2590*/  PRMT R27, R13, 0x9910, RZ ;  /* 0x000099100d1b7816 */ /* 0x000fe200000000ff */
[----:B----4-:R-:W-:Y:S01]  /*25a0*/  FADD R13, R17, R32 ;  /* 0x00000020110d7221 */ /* 0x010fe20000000000 */
[----:B------:R-:W3:Y:S01]  /*25b0*/  MUFU.EX2 R14, R14 ;  /* 0x0000000e000e7308 */ /* 0x000ee20000000800 */
[--C-:B------:R-:W-:Y:S01]  /*25c0*/  FFMA R86, R86, UR13, -R61.reuse ;  /* 0x0000000d56567c23 */ /* 0x100fe2000800083d */
[----:B------:R-:W-:Y:S01]  /*25d0*/  FFMA R61, R87, UR13, -R61 ;  /* 0x0000000d573d7c23 */ /* 0x000fe2000800083d */
[----:B-----5:R-:W-:Y:S01]  /*25e0*/  FADD R32, R136, R13 ;  /* 0x0000000d88207221 */ /* 0x020fe20000000000 */
[----:B------:R-:W-:-:S02]  /*25f0*/  IMAD R28, R27, 0x10, R28 ;  /* 0x000000101b1c7824 */ /* 0x000fc400078e021c */
[----:B-1----:R-:W-:Y:S01]  /*2600*/  FADD R27, RZ, R133 ;  /* 0x00000085ff1b7221 */ /* 0x002fe20000000000 */
[----:B------:R-:W-:Y:S01]  /*2610*/  F2FP.BF16.F32.PACK_AB R132, R15, R132 ;  /* 0x000000840f84723e */ /* 0x000fe200000010ff */
[----:B------:R-:W-:Y:S01]  /*2620*/  FADD R13, R19, R32 ;  /* 0x00000020130d7221 */ /* 0x000fe20000000000 */
[----:B------:R-:W-:Y:S01]  /*2630*/  MUFU.EX2 R29, R29 ;  /* 0x0000001d001d7308 */ /* 0x000fe20000000800 */
[----:B------:R-:W-:Y:S01]  /*2640*/  FADD R34, R16, R27 ;  /* 0x0000001b10227221 */ /* 0x000fe20000000000 */
[----:B------:R-:W-:Y:S01]  /*2650*/  F2FP.BF16.F32.PACK_AB R134, R17, R134 ;  /* 0x000000861186723e */ /* 0x000fe200000010ff */
[----:B------:R-:W-:Y:S01]  /*2660*/  FADD R32, R138, R13 ;  /* 0x0000000d8a207221 */ /* 0x000fe20000000000 */
[----:B------:R-:W-:Y:S01]  /*2670*/  F2FP.BF16.F32.PACK_AB R133, R16, R133 ;  /* 0x000000851085723e */ /* 0x000fe200000010ff */
[----:B------:R-:W-:Y:S01]  /*2680*/  FADD R27, R135, R34 ;  /* 0x00000022871b7221 */ /* 0x000fe20000000000 */
[----:B------:R-:W-:Y:S01]  /*2690*/  F2FP.BF16.F32.PACK_AB R136, R19, R136 ;  /* 0x000000881388723e */ /* 0x000fe200000010ff */
[C---:B------:R-:W-:Y:S01]  /*26a0*/  FADD R13, R21.reuse, R32 ;  /* 0x00000020150d7221 */ /* 0x040fe20000000000 */
[----:B------:R-:W1:Y:S01]  /*26b0*/  MUFU.EX2 R141, R141 ;  /* 0x0000008d008d7308 */ /* 0x000e620000000800 */
[----:B------:R-:W-:Y:S01]  /*26c0*/  FADD R30, R18, R27 ;  /* 0x0000001b121e7221 */ /* 0x000fe20000000000 */
[----:B------:R-:W-:Y:S01]  /*26d0*/  F2FP.BF16.F32.PACK_AB R138, R21, R138 ;  /* 0x0000008a158a723e */ /* 0x000fe200000010ff */
[----:B------:R-:W-:Y:S01]  /*26e0*/  FADD R32, R140, R13 ;  /* 0x0000000d8c207221 */ /* 0x000fe20000000000 */
[----:B------:R-:W-:Y:S01]  /*26f0*/  F2FP.BF16.F32.PACK_AB R140, R23, R140 ;  /* 0x0000008c178c723e */ /* 0x000fe200000010ff */
[----:B------:R-:W-:Y:S01]  /*2700*/  FADD R27, R137, R30 ;  /* 0x0000001e891b7221 */ /* 0x000fe20000000000 */
[----:B------:R-:W-:Y:S01]  /*2710*/  F2FP.BF16.F32.PACK_AB R135, R18, R135 ;  /* 0x000000871287723e */ /* 0x000fe200000010ff */
[----:B------:R-:W-:Y:S01]  /*2720*/  FADD R13, R23, R32 ;  /* 0x00000020170d7221 */ /* 0x000fe20000000000 */
[----:B------:R-:W4:Y:S01]  /*2730*/  MUFU.EX2 R146, R146 ;  /* 0x0000009200927308 */ /* 0x000f220000000800 */
[C---:B------:R-:W-:Y:S01]  /*2740*/  FADD R32, R20.reuse, R27 ;  /* 0x0000001b14207221 */ /* 0x040fe20000000000 */
[----:B------:R-:W-:Y:S01]  /*2750*/  F2FP.BF16.F32.PACK_AB R137, R20, R137 ;  /* 0x000000891489723e */ /* 0x000fe200000010ff */
[----:B------:R-:W-:Y:S01]  /*2760*/  FADD R30, R142, R13 ;  /* 0x0000000d8e1e7221 */ /* 0x000fe20000000000 */
[----:B------:R-:W-:-:S02]  /*2770*/  IMAD R13, R31, 0x8, R28 ;  /* 0x000000081f0d7824 */ /* 0x000fc400078e021c */
[----:B--2---:R-:W-:Y:S01]  /*2780*/  FADD R31, R139, R32 ;  /* 0x000000208b1f7221 */ /* 0x004fe20000000000 */
[----:B------:R-:W-:Y:S01]  /*2790*/  IADD3 R28, R28, UR10, RZ ;  /* 0x0000000a1c1c7c10 */ /* 0x000fe2000fffe0ff */
[----:B------:R-:W-:Y:S01]  /*27a0*/  FADD R27, R25, R30 ;  /* 0x0000001e191b7221 */ /* 0x000fe20000000000 */
[----:B------:R-:W2:Y:S01]  /*27b0*/  MUFU.EX2 R22, R22 ;  /* 0x0000001600167308 */ /* 0x000ea20000000800 */
[----:B---3--:R-:W-:Y:S01]  /*27c0*/  FADD R32, R14, R31 ;  /* 0x0000001f0e207221 */ /* 0x008fe20000000000 */
[----:B------:R-:W-:Y:S01]  /*27d0*/  ISETP.LT.AND P1, PT, R28, UR14, !P0 ;  /* 0x0000000e1c007c0c */ /* 0x000fe2000c721270 */
[----:B------:R-:W-:Y:S01]  /*27e0*/  FADD R30, R144, R27 ;  /* 0x0000001b901e7221 */ /* 0x000fe20000000000 */
[----:B------:R-:W-:Y:S02]  /*27f0*/  VIADD R28, R28, 0x8 ;  /* 0x000000081c1c7836 */ /* 0x000fe40000000000 */
[----:B-1----:R-:W-:Y:S01]  /*2800*/  FADD R31, R141, R32 ;  /* 0x000000208d1f7221 */ /* 0x002fe20000000000 */
[----:B------:R-:W-:-:S02]  /*2810*/  VIADD R13, R13, UR10 ;  /* 0x0000000a0d0d7c36 */ /* 0x000fc40008000000 */
[----:B------:R-:W-:Y:S01]  /*2820*/  FADD R27, R29, R30 ;  /* 0x0000001e1d1b7221 */ /* 0x000fe20000000000 */
[----:B------:R-:W1:Y:S01]  /*2830*/  MUFU.EX2 R33, R33 ;  /* 0x0000002100217308 */ /* 0x000e620000000800 */
[----:B------:R-:W-:Y:S01]  /*2840*/  ISETP.LT.AND P0, PT, R28, UR14, !P0 ;  /* 0x0000000e1c007c0c */ /* 0x000fe2000c701270 */
[----:B------:R-:W-:Y:S01]  /*2850*/  UIMAD.WIDE.U32 UR14, UR11, UR28, URZ ;  /* 0x0000001c0b0e72a5 */ /* 0x000fe2000f8e003f */
[----:B----4-:R-:W-:Y:S01]  /*2860*/  FADD R30, R146, R27 ;  /* 0x0000001b921e7221 */ /* 0x010fe20000000000 */
[----:B------:R-:W-:Y:S01]  /*2870*/  F2FP.BF16.F32.PACK_AB R139, R14, R139 ;  /* 0x0000008b0e8b723e */ /* 0x000fe200000010ff */
[----:B------:R-:W-:Y:S01]  /*2880*/  IMAD.MOV.U32 R14, RZ, RZ, RZ ;  /* 0x000000ffff0e7224 */ /* 0x000fe200078e00ff */
[----:B------:R-:W-:Y:S01]  /*2890*/  UIMAD UR15, UR11, UR29, UR15 ;  /* 0x0000001d0b0f72a4 */ /* 0x000fe2000f8e020f */
[----:B------:R-:W-:Y:S01]  /*28a0*/  F2FP.BF16.F32.PACK_AB R142, R25, R142 ;  /* 0x0000008e198e723e */ /* 0x000fe200000010ff */
[----:B------:R-:W3:Y:S01]  /*28b0*/  MUFU.EX2 R143, R143 ;  /* 0x0000008f008f7308 */ /* 0x000ee20000000800 */
[C---:B--2---:R-:W-:Y:S01]  /*28c0*/  FADD R28, R22.reuse, R31 ;  /* 0x0000001f161c7221 */ /* 0x044fe20000000000 */
[----:B------:R-:W-:Y:S01]  /*28d0*/  ULDC.64 UR28, c[0x0][0x268] ;  /* 0x00009a00001c7ab9 */ /* 0x000fe20000000a00 */
[----:B------:R-:W-:Y:S01]  /*28e0*/  F2FP.BF16.F32.PACK_AB R144, R29, R144 ;  /* 0x000000901d90723e */ /* 0x000fe200000010ff */
[----:B------:R-:W-:Y:S01]  /*28f0*/  UIMAD.WIDE.U32 UR14, UR12, UR28, UR14 ;  /* 0x0000001c0c0e72a5 */ /* 0x000fe2000f8e000e */
[----:B------:R-:W-:Y:S01]  /*2900*/  F2FP.BF16.F32.PACK_AB R141, R22, R141 ;  /* 0x0000008d168d723e */ /* 0x000fe200000010ff */
[C---:B------:R-:W-:Y:S01]  /*2910*/  VIADD R16, R5.reuse, 0x1 ;  /* 0x0000000105107836 */ /* 0x040fe20000000000 */
[----:B------:R-:W-:Y:S01]  /*2920*/  IADD3 R17, -R5, 0x4, RZ ;  /* 0x0000000405117810 */ /* 0x000fe20007ffe1ff */
[----:B------:R-:W2:Y:S01]  /*2930*/  MUFU.EX2 R148, R148 ;  /* 0x0000009400947308 */ /* 0x000ea20000000800 */
[----:B-1----:R-:W-:Y:S01]  /*2940*/  FADD R27, R33, R30 ;  /* 0x0000001e211b7221 */ /* 0x002fe20000000000 */
[----:B------:R-:W-:Y:S01]  /*2950*/  @!P2 IMAD.MOV.U32 R30, RZ, RZ, 0x1 ;  /* 0x00000001ff1ea424 */ /* 0x000fe200078e00ff */
[----:B------:R-:W-:Y:S01]  /*2960*/  UIMAD UR15, UR12, UR29, UR15 ;  /* 0x0000001d0c0f72a4 */ /* 0x000fe2000f8e020f */
[----:B------:R-:W-:Y:S01]  /*2970*/  IADD3 R152, P3, R13, UR14, RZ ;  /* 0x0000000e0d987c10 */ /* 0x000fe2000ff7e0ff */
[----:B------:R-:W-:-:S02]  /*2980*/  UIADD3 UR14, UR8, 0x400, URZ ;  /* 0x00000400080e7890 */ /* 0x000fc4000fffe03f */
[----:B------:R1:W-:Y:S01]  /*2990*/  @!P2 SYNCS.ARRIVE.TRANS64.ART0 RZ, [UR8+0x18], R30 ;  /* 0x0000181effffa9a7 */ /* 0x0003e20008500008 */
[----:B------:R-:W-:Y:S01]  /*29a0*/  ULDC.64 UR28, c[0x0][0x240] ;  /* 0x00009000001c7ab9 */ /* 0x000fe20000000a00 */
[----:B------:R-:W1:Y:S01]  /*29b0*/  MUFU.EX2 R24, R47 ;  /* 0x0000002f00187308 */ /* 0x000e620000000800 */
[----:B---3--:R-:W-:Y:S01]  /*29c0*/  FADD R31, R143, R28 ;  /* 0x0000001c8f1f7221 */ /* 0x008fe20000000000 */
[----:B------:R-:W-:Y:S01]  /*29d0*/  LEA.HI.X.SX32 R43, R13, UR15, 0x1, P3 ;  /* 0x0000000f0d2b7c11 */ /* 0x000fe200098f0eff */
[----:B------:R-:W-:Y:S01]  /*29e0*/  USHF.R.U32.HI UR14, URZ, 0x4, UR14 ;  /* 0x000000043f0e7899 */ /* 0x000fe2000801160e */
[----:B------:R-:W-:Y:S01]  /*29f0*/  LEA R13, P3, R152, UR28, 0x2 ;  /* 0x0000001c980d7c11 */ /* 0x000fe2000f8610ff */
[----:B------:R-:W-:Y:S01]  /*2a00*/  UMOV UR15, 0x40000040 ;  /* 0x40000040000f7882 */ /* 0x000fe20000000000 */
[----:B------:R-:W-:Y:S01]  /*2a10*/  F2FP.BF16.F32.PACK_AB R146, R33, R146 ;  /* 0x000000922192723e */ /* 0x000fe200000010ff */
[----:B------:R-:W-:Y:S01]  /*2a20*/  ULOP3.LUT UR14, UR14, 0x3fc0, URZ, 0xc0, !UPT ;  /* 0x00003fc00e0e7892 */ /* 0x000fe2000f8ec03f */
[----:B------:R-:W3:Y:S01]  /*2a30*/  MUFU.EX2 R35, R35 ;  /* 0x0000002300237308 */ /* 0x000ee20000000800 */
[----:B--2---:R-:W-:Y:S01]  /*2a40*/  FADD R28, R148, R27 ;  /* 0x0000001b941c7221 */ /* 0x004fe20000000000 */
[----:B------:R-:W-:Y:S01]  /*2a50*/  LEA.HI.X R152, R152, UR29, R43, 0x2, P3 ;  /* 0x0000001d98987c11 */ /* 0x000fe200098f142b */
[----:B------:R-:W-:Y:S01]  /*2a60*/  UIADD3 UR30, UR14, 0x80, URZ ;  /* 0x000000800e1e7890 */ /* 0x000fe2000fffe03f */
[----:B------:R-:W-:Y:S01]  /*2a70*/  PLOP3.LUT P3, PT, PT, PT, UP0, 0x80, 0x0 ;  /* 0x000000000000781c */ /* 0x000fe20003f6f008 */
[----:B------:R-:W-:-:S02]  /*2a80*/  UIADD3 UR34, UR14, 0x100, URZ ;  /* 0x000001000e227890 */ /* 0x000fc4000fffe03f */
[----:B------:R-:W-:Y:S01]  /*2a90*/  UIADD3 UR38, UR14, 0x180, URZ ;  /* 0x000001800e267890 */ /* 0x000fe2000fffe03f */
[----:B------:R-:W2:Y:S01]  /*2aa0*/  MUFU.EX2 R145, R145 ;  /* 0x0000009100917308 */ /* 0x000ea20000000800 */
[C---:B-1----:R-:W-:Y:S01]  /*2ab0*/  FADD R30, R24.reuse, R31 ;  /* 0x0000001f181e7221 */ /* 0x042fe20000000000 */
[----:B------:R-:W-:Y:S01]  /*2ac0*/  UIADD3 UR42, UR14, 0x200, URZ ;  /* 0x000002000e2a7890 */ /* 0x000fe2000fffe03f */
[----:B------:R-:W-:Y:S01]  /*2ad0*/  F2FP.BF16.F32.PACK_AB R143, R24, R143 ;  /* 0x0000008f188f723e */ /* 0x000fe200000010ff */
[----:B------:R-:W-:Y:S02]  /*2ae0*/  UIADD3 UR46, UR14, 0x280, URZ ;  /* 0x000002800e2e7890 */ /* 0x000fe4000fffe03f */
[----:B------:R-:W-:Y:S02]  /*2af0*/  UIADD3 UR50, UR14, 0x300, URZ ;  /* 0x000003000e327890 */ /* 0x000fe4000fffe03f */
[----:B------:R-:W1:Y:S01]  /*2b00*/  MUFU.EX2 R150, R150 ;  /* 0x0000009600967308 */ /* 0x000e620000000800 */
[C---:B---3--:R-:W-:Y:S01]  /*2b10*/  FADD R27, R35.reuse, R28 ;  /* 0x0000001c231b7221 */ /* 0x048fe20000000000 */
[----:B------:R-:W-:Y:S01]  /*2b20*/  UIADD3 UR54, UR14, 0x380, URZ ;  /* 0x000003800e367890 */ /* 0x000fe2000fffe03f */
[----:B------:R-:W-:-:S05]  /*2b30*/  F2FP.BF16.F32.PACK_AB R148, R35, R148 ;  /* 0x000000942394723e */ /* 0x000fca00000010ff */
[----:B------:R-:W3:Y:S01]  /*2b40*/  MUFU.EX2 R26, R51 ;  /* 0x00000033001a7308 */ /* 0x000ee20000000800 */
[----:B--2---:R-:W-:-:S07]  /*2b50*/  FADD R31, R145, R30 ;  /* 0x0000001e911f7221 */ /* 0x004fce0000000000 */
[----:B------:R-:W2:Y:S01]  /*2b60*/  MUFU.EX2 R37, R37 ;  /* 0x0000002500257308 */ /* 0x000ea20000000800 */
[----:B-1----:R-:W-:-:S07]  /*2b70*/  FADD R28, R150, R27 ;  /* 0x0000001b961c7221 */ /* 0x002fce0000000000 */
[----:B------:R-:W1:Y:S01]  /*2b80*/  MUFU.EX2 R54, R54 ;  /* 0x0000003600367308 */ /* 0x000e620000000800 */
[C---:B---3--:R-:W-:Y:S01]  /*2b90*/  FADD R31, R26.reuse, R31 ;  /* 0x0000001f1a1f7221 */ /* 0x048fe20000000000 */
[----:B------:R-:W-:-:S06]  /*2ba0*/  F2FP.BF16.F32.PACK_AB R145, R26, R145 ;  /* 0x000000911a91723e */ /* 0x000fcc00000010ff */
[----:B------:R-:W3:Y:S01]  /*2bb0*/  MUFU.EX2 R120, R120 ;  /* 0x0000007800787308 */ /* 0x000ee20000000800 */
[C---:B--2---:R-:W-:Y:S01]  /*2bc0*/  FADD R27, R37.reuse, R28 ;  /* 0x0000001c251b7221 */ /* 0x044fe20000000000 */
[----:B------:R-:W-:-:S06]  /*2bd0*/  F2FP.BF16.F32.PACK_AB R150, R37, R150 ;  /* 0x000000962596723e */ /* 0x000fcc00000010ff */
[----:B------:R-:W2:Y:S01]  /*2be0*/  MUFU.EX2 R55, R55 ;  /* 0x0000003700377308 */ /* 0x000ea20000000800 */
[----:B-1----:R-:W-:-:S07]  /*2bf0*/  FADD R30, R54, R31 ;  /* 0x0000001f361e7221 */ /* 0x002fce0000000000 */
[----:B------:R-:W1:Y:S01]  /*2c00*/  MUFU.EX2 R39, R39 ;  /* 0x0000002700277308 */ /* 0x000e620000000800 */
[----:B---3--:R-:W-:-:S07]  /*2c10*/  FADD R28, R120, R27 ;  /* 0x0000001b781c7221 */ /* 0x008fce0000000000 */
[----:B------:R-:W3:Y:S01]  /*2c20*/  MUFU.EX2 R58, R58 ;  /* 0x0000003a003a7308 */ /* 0x000ee20000000800 */
[C---:B--2---:R-:W-:Y:S01]  /*2c30*/  FADD R31, R55.reuse, R30 ;  /* 0x0000001e371f7221 */ /* 0x044fe20000000000 */
[----:B------:R-:W-:-:S06]  /*2c40*/  F2FP.BF16.F32.PACK_AB R147, R55, R54 ;  /* 0x000000363793723e */ /* 0x000fcc00000010ff */
[----:B------:R-:W2:Y:S01]  /*2c50*/  MUFU.EX2 R122, R122 ;  /* 0x0000007a007a7308 */ /* 0x000ea20000000800 */
[C---:B-1----:R-:W-:Y:S01]  /*2c60*/  FADD R27, R39.reuse, R28 ;  /* 0x0000001c271b7221 */ /* 0x042fe20000000000 */
[----:B------:R-:W-:-:S06]  /*2c70*/  F2FP.BF16.F32.PACK_AB R120, R39, R120 ;  /* 0x000000782778723e */ /* 0x000fcc00000010ff */
[----:B------:R-:W1:Y:S01]  /*2c80*/  MUFU.EX2 R59, R59 ;  /* 0x0000003b003b7308 */ /* 0x000e620000000800 */
[----:B---3--:R-:W-:-:S07]  /*2c90*/  FADD R30, R58, R31 ;  /* 0x0000001f3a1e7221 */ /* 0x008fce0000000000 */
[----:B------:R-:W3:Y:S01]  /*2ca0*/  MUFU.EX2 R41, R41 ;  /* 0x0000002900297308 */ /* 0x000ee20000000800 */
[----:B--2---:R-:W-:-:S07]  /*2cb0*/  FADD R28, R122, R27 ;  /* 0x0000001b7a1c7221 */ /* 0x004fce0000000000 */
[----:B------:R-:W2:Y:S01]  /*2cc0*/  MUFU.EX2 R62, R62 ;  /* 0x0000003e003e7308 */ /* 0x000ea20000000800 */
[C---:B-1----:R-:W-:Y:S01]  /*2cd0*/  FADD R31, R59.reuse, R30 ;  /* 0x0000001e3b1f7221 */ /* 0x042fe20000000000 */
[----:B------:R-:W-:-:S06]  /*2ce0*/  F2FP.BF16.F32.PACK_AB R149, R59, R58 ;  /* 0x0000003a3b95723e */ /* 0x000fcc00000010ff */
[----:B------:R-:W1:Y:S01]  /*2cf0*/  MUFU.EX2 R124, R124 ;  /* 0x0000007c007c7308 */ /* 0x000e620000000800 */
[C---:B---3--:R-:W-:Y:S01]  /*2d00*/  FADD R27, R41.reuse, R28 ;  /* 0x0000001c291b7221 */ /* 0x048fe20000000000 */
[----:B------:R-:W-:-:S06]  /*2d10*/  F2FP.BF16.F32.PACK_AB R122, R41, R122 ;  /* 0x0000007a297a723e */ /* 0x000fcc00000010ff */
        /* <DEDUP_REMOVED lines=43> */
[C---:B---3--:R-:W-:Y:S01]  /*2fd0*/  FADD R27, R79.reuse, R28 ;  /* 0x0000001c4f1b7221 */ /* 0x048fe20000000000 */
[----:B------:R-:W-:-:S06]  /*2fe0*/  F2FP.BF16.F32.PACK_AB R127, R79, R78 ;  /* 0x0000004e4f7f723e */ /* 0x000fcc00000010ff */
[----:B------:R-:W3:Y:S01]  /*2ff0*/  MUFU.EX2 R86, R86 ;  /* 0x0000005600567308 */ /* 0x000ee20000000800 */
[----:B--2---:R-:W-:-:S07]  /*3000*/  FADD R28, R82, R27 ;  /* 0x0000001b521c7221 */ /* 0x004fce0000000000 */
[----:B------:R-:W2:Y:S01]  /*3010*/  MUFU.EX2 R61, R61 ;  /* 0x0000003d003d7308 */ /* 0x000ea20000000800 */
[C---:B-1----:R-:W-:Y:S01]  /*3020*/  FADD R15, R83.reuse, R28 ;  /* 0x0000001c530f7221 */ /* 0x042fe20000000000 */
[----:B------:R-:W-:-:S03]  /*3030*/  F2FP.BF16.F32.PACK_AB R129, R83, R82 ;  /* 0x000000525381723e */ /* 0x000fc600000010ff */
[----:B---3--:R-:W-:-:S04]  /*3040*/  FADD R28, R86, R15 ;  /* 0x0000000f561c7221 */ /* 0x008fc80000000000 */
[C---:B--2---:R-:W-:Y:S01]  /*3050*/  FADD R15, R61.reuse, R28 ;  /* 0x0000001c3d0f7221 */ /* 0x044fe20000000000 */
[----:B------:R-:W-:Y:S01]  /*3060*/  F2FP.BF16.F32.PACK_AB R131, R61, R86 ;  /* 0x000000563d83723e */ /* 0x000fe200000010ff */
[----:B------:R-:W-:Y:S06]  /*3070*/  @!P3 BRA `(.L_x_14) ;  /* 0x000000180020b947 */ /* 0x000fec0003800000 */
[----:B------:R-:W-:Y:S01]  /*3080*/  IMAD.MOV.U32 R21, RZ, RZ, R12 ;  /* 0x000000ffff157224 */ /* 0x000fe200078e000c */
[----:B------:R-:W-:Y:S01]  /*3090*/  UIADD3 UR29, -UR9, URZ, URZ ;  /* 0x0000003f091d7290 */ /* 0x000fe2000fffe13f */
[----:B------:R-:W-:Y:S01]  /*30a0*/  IMAD.MOV.U32 R22, RZ, RZ, R3 ;  /* 0x000000ffff167224 */ /* 0x000fe200078e0003 */
[----:B------:R-:W-:Y:S01]  /*30b0*/  UPLOP3.LUT UP0, UPT, UPT, UPT, UPT, 0x40, 0x0 ;  /* 0x000000000000789c */ /* 0x000fe20003f0e870 */
[----:B------:R-:W-:Y:S01]  /*30c0*/  IMAD.MOV.U32 R20, RZ, RZ, RZ ;  /* 0x000000ffff147224 */ /* 0x000fe200078e00ff */
[----:B------:R-:W-:-:S09]  /*30d0*/  ULDC UR28, c[0x0][0x480] ;  /* 0x00012000001c7ab9 */ /* 0x000fd20000000800 */
.L_x_19:
[----:B------:R-:W1:Y:S01]  /*30e0*/  S2UR UR13, SR_CgaCtaId ;  /* 0x00000000000d79c3 */ /* 0x000e620000008800 */
[----:B------:R-:W-:Y:S01]  /*30f0*/  UMOV UR8, 0x400 ;  /* 0x0000040000087882 */ /* 0x000fe20000000000 */
[----:B------:R-:W-:-:S04]  /*3100*/  LOP3.LUT R14, R20, 0x1, RZ, 0x3c, !PT ;  /* 0x00000001140e7812 */ /* 0x000fc800078e3cff */
[----:B------:R-:W-:Y:S01]  /*3110*/  SHF.L.U32 R3, R14, 0x1f, RZ ;  /* 0x0000001f0e037819 */ /* 0x000fe200000006ff */
[----:B-1----:R-:W-:-:S09]  /*3120*/  ULEA UR8, UR13, UR8, 0x18 ;  /* 0x000000080d087291 */ /* 0x002fd2000f8ec03f */
[----:B------:R-:W1:Y:S02]  /*3130*/  SYNCS.PHASECHK.TRANS64.TRYWAIT P2, [UR8+0x10], R3 ;  /* 0x00001003ff0075a7 */ /* 0x000e640008040148 */
[----:B-1----:R-:W-:Y:S05]  /*3140*/  @P2 BRA `(.L_x_15) ;  /* 0x00000000000c2947 */ /* 0x002fea0003800000 */
[----:B------:R-:W-:-:S04]  /*3150*/  IMAD.U32 R18, R14, -0x80000000, RZ ;  /* 0x800000000e127824 */ /* 0x000fc800078e00ff */
[----:B------:R-:W1:Y:S02]  /*3160*/  SYNCS.PHASECHK.TRANS64.TRYWAIT P2, [UR8+0x10], R18 ;  /* 0x00001012ff0075a7 */ /* 0x000e640008040148 */
[----:B-1----:R-:W-:Y:S05]  /*3170*/  @!P2 BRA `(.L_x_16) ;  /* 0x0000002000b8a947 */ /* 0x002fea0003800000 */
.L_x_15:
[----:B------:R2:W-:Y:S01]  /*3180*/  BAR.SYNC.DEFER_BLOCKING R16, 0x100 ;  /* 0x000400100000751d */ /* 0x0005e20000010000 */
[----:B------:R-:W-:-:S05]  /*3190*/  IMAD.U32 R18, R20, -0x80000000, RZ ;  /* 0x8000000014127824 */ /* 0x000fca00078e00ff */
[----:B------:R-:W-:-:S06]  /*31a0*/  WARPGROUP.ARRIVE ;  /* 0x00000000000079c5 */ /* 0x000fcc0000000000 */
[----:B------:R-:W-:-:S12]  /*31b0*/  HGMMA.64x128x16.F32.BF16 R24, gdesc[UR24], RZ, !UPT ;  /* 0x01e00000181879f0 */ /* 0x000fd8000c7018ff */
[----:B------:R-:W-:-:S12]  /*31c0*/  HGMMA.64x128x16.F32.BF16 R24, gdesc[UR20], R24 ;  /* 0x01e00000141879f0 */ /* 0x000fd80008701818 */
[----:B------:R-:W-:-:S12]  /*31d0*/  HGMMA.64x128x16.F32.BF16 R24, gdesc[UR16], R24 ;  /* 0x01e00000101879f0 */ /* 0x000fd80008701818 */
[----:B------:R-:W-:Y:S01]  /*31e0*/  HGMMA.64x128x16.F32.BF16 R24, gdesc[UR4], R24, gsb0 ;  /* 0x01e00000041879f0 */ /* 0x000fe20008001818 */
[----:B------:R-:W3:Y:S02]  /*31f0*/  SYNCS.PHASECHK.TRANS64.TRYWAIT P2, [UR8+0x20], R18 ;  /* 0x00002012ff0075a7 */ /* 0x000ee40008040148 */
[----:B--23--:R-:W-:Y:S05]  /*3200*/  @P2 BRA `(.L_x_17) ;  /* 0x0000000000082947 */ /* 0x00cfea0003800000 */
[----:B------:R-:W2:Y:S02]  /*3210*/  SYNCS.PHASECHK.TRANS64.TRYWAIT P2, [UR8+0x20], R18 ;  /* 0x00002012ff0075a7 */ /* 0x000ea40008040148 */
[----:B--2---:R-:W-:Y:S05]  /*3220*/  @!P2 BRA `(.L_x_18) ;  /* 0x0000002000a8a947 */ /* 0x004fea0003800000 */
.L_x_17:
[----:B------:R-:W-:Y:S01]  /*3230*/  WARPGROUP.ARRIVE ;  /* 0x00000000000079c5 */ /* 0x000fe20000000000 */
[----:B------:R-:W-:Y:S01]  /*3240*/  UMOV UR13, UR28 ;  /* 0x0000001c000d7c82 */ /* 0x000fe20008000000 */
[----:B------:R-:W-:-:S04]  /*3250*/  UIADD3 UR29, UR29, 0x1, URZ ;  /* 0x000000011d1d7890 */ /* 0x000fc8000fffe03f */
[----:B------:R-:W-:Y:S01]  /*3260*/  HGMMA.64x64x16.F32.BF16 R88, R132, gdesc[UR12].tnspB, R88, UP0 ;  /* 0x40e0000c84587df0 */ /* 0x000fe2000bf01858 */
[----:B------:R-:W-:-:S04]  /*3270*/  UPLOP3.LUT UP0, UPT, UPT, UPT, UPT, 0x80, 0x0 ;  /* 0x000000000000789c */ /* 0x000fc80003f0f070 */
[----:B------:R-:W-:Y:S04]  /*3280*/  HGMMA.64x64x16.F32.BF16 R88, R136, gdesc[UR28].tnspB, R88 ;  /* 0x40e0001c88587df0 */ /* 0x000fe80008701858 */
[----:B------:R-:W-:Y:S04]  /*3290*/  HGMMA.64x64x16.F32.BF16 R88, R140, gdesc[UR32].tnspB, R88 ;  /* 0x40e000208c587df0 */ /* 0x000fe80008701858 */
[----:B------:R-:W-:Y:S04]  /*32a0*/  HGMMA.64x64x16.F32.BF16 R88, R144, gdesc[UR36].tnspB, R88 ;  /* 0x40e0002490587df0 */ /* 0x000fe80008701858 */
[----:B------:R-:W-:Y:S04]  /*32b0*/  HGMMA.64x64x16.F32.BF16 R88, R148, gdesc[UR40].tnspB, R88 ;  /* 0x40e0002894587df0 */ /* 0x000fe80008701858 */
[----:B------:R-:W-:Y:S04]  /*32c0*/  HGMMA.64x64x16.F32.BF16 R88, R120, gdesc[UR44].tnspB, R88 ;  /* 0x40e0002c78587df0 */ /* 0x000fe80008701858 */
[----:B------:R-:W-:Y:S04]  /*32d0*/  HGMMA.64x64x16.F32.BF16 R88, R124, gdesc[UR48].tnspB, R88 ;  /* 0x40e000307c587df0 */ /* 0x000fe80008701858 */
[----:B------:R-:W-:Y:S01]  /*32e0*/  HGMMA.64x64x16.F32.BF16 R88, R128, gdesc[UR52].tnspB, R88, gsb0 ;  /* 0x40e0003480587df0 */ /* 0x000fe20008001858 */
[----:B------:R2:W-:Y:S06]  /*32f0*/  BAR.ARV R17, 0x100 ;  /* 0x000400110000751d */ /* 0x0005ec0000002000 */
[----:B------:R-:W-:-:S02]  /*3300*/  WARPGROUP.DEPBAR.LE gsb0, 0x1 ;  /* 0x00008000000079c5 */ /* 0x000fc40000010100 */
[----:B-1----:R-:W-:Y:S02]  /*3310*/  FMNMX R3, R24, R32, !PT ;  /* 0x0000002018037209 */ /* 0x002fe40007800000 */
        /* <DEDUP_REMOVED lines=62> */
[----:B------:R-:W-:-:S03]  /*3700*/  FMNMX R154, R154, R21, !PT ;  /* 0x000000159a9a7209 */ /* 0x000fc60007800000 */
[----:B------:R-:W1:Y:S04]  /*3710*/  SHFL.BFLY PT, R3, R18, 0x2, 0x1f ;  /* 0x0c401f0012037f89 */ /* 0x000e6800000e0000 */
[----:B------:R-:W3:Y:S01]  /*3720*/  SHFL.BFLY PT, R23, R154, 0x2, 0x1f ;  /* 0x0c401f009a177f89 */ /* 0x000ee200000e0000 */
[----:B-1----:R-:W-:Y:S02]  /*3730*/  FMNMX R19, R18, R3, !PT ;  /* 0x0000000312137209 */ /* 0x002fe40007800000 */
[----:B---3--:R-:W-:-:S03]  /*3740*/  FMNMX R20, R154, R23, !PT ;  /* 0x000000179a147209 */ /* 0x008fc60007800000 */
[----:B------:R-:W1:Y:S04]  /*3750*/  SHFL.BFLY PT, R12, R19, 0x1, 0x1f ;  /* 0x0c201f00130c7f89 */ /* 0x000e6800000e0000 */
[----:B------:R-:W3:Y:S01]  /*3760*/  SHFL.BFLY PT, R23, R20, 0x1, 0x1f ;  /* 0x0c201f0014177f89 */ /* 0x000ee200000e0000 */
[----:B-1----:R-:W-:Y:S02]  /*3770*/  FMNMX R3, R19, R12, !PT ;  /* 0x0000000c13037209 */ /* 0x002fe40007800000 */
[----:B---3--:R-:W-:Y:S02]  /*3780*/  FMNMX R12, R20, R23, !PT ;  /* 0x00000017140c7209 */ /* 0x008fe40007800000 */
[----:B------:R-:W-:Y:S02]  /*3790*/  FSETP.NEU.AND P2, PT, R3, -INF , PT ;  /* 0xff8000000300780b */ /* 0x000fe40003f4d000 */
[----:B------:R-:W-:-:S02]  /*37a0*/  FSETP.NEU.AND P3, PT, R12, -INF , PT ;  /* 0xff8000000c00780b */ /* 0x000fc40003f6d000 */
[----:B------:R-:W-:Y:S02]  /*37b0*/  FSEL R23, R3, RZ, P2 ;  /* 0x000000ff03177208 */ /* 0x000fe40001000000 */
[----:B------:R-:W-:Y:S02]  /*37c0*/  FSEL R156, R12, RZ, P3 ;  /* 0x000000ff0c9c7208 */ /* 0x000fe40001800000 */
[----:B------:R-:W-:Y:S01]  /*37d0*/  ISETP.NE.AND P2, PT, R2, RZ, PT ;  /* 0x000000ff0200720c */ /* 0x000fe20003f45270 */
[C---:B------:R-:W-:Y:S01]  /*37e0*/  FADD R18, -R23.reuse, R22 ;  /* 0x0000001617127221 */ /* 0x040fe20000000100 */
[----:B------:R-:W-:Y:S01]  /*37f0*/  FMUL R23, R23, UR13 ;  /* 0x0000000d17177c20 */ /* 0x000fe20008400000 */
[C---:B------:R-:W-:Y:S01]  /*3800*/  FADD R21, -R156.reuse, R21 ;  /* 0x000000159c157221 */ /* 0x040fe20000000100 */
[----:B------:R-:W-:Y:S01]  /*3810*/  FMUL R156, R156, UR13 ;  /* 0x0000000d9c9c7c20 */ /* 0x000fe20008400000 */
[----:B------:R-:W-:Y:S01]  /*3820*/  FMUL R18, R18, UR13 ;  /* 0x0000000d12127c20 */ /* 0x000fe20008400000 */
[--C-:B------:R-:W-:Y:S01]  /*3830*/  FFMA R24, R24, UR13, -R23.reuse ;  /* 0x0000000d18187c23 */ /* 0x100fe20008000817 */
[----:B------:R-:W-:Y:S01]  /*3840*/  FMUL R21, R21, UR13 ;  /* 0x0000000d15157c20 */ /* 0x000fe20008400000 */
[--C-:B------:R-:W-:Y:S01]  /*3850*/  FFMA R26, R26, UR13, -R156.reuse ;  /* 0x0000000d1a1a7c23 */ /* 0x100fe2000800089c */
[--C-:B------:R-:W-:Y:S01]  /*3860*/  FFMA R27, R27, UR13, -R156.reuse ;  /* 0x0000000d1b1b7c23 */ /* 0x100fe2000800089c */
[--C-:B------:R-:W-:Y:S01]  /*3870*/  FFMA R25, R25, UR13, -R23.reuse ;  /* 0x0000000d19197c23 */ /* 0x100fe20008000817 */
[----:B------:R-:W-:Y:S01]  /*3880*/  MUFU.EX2 R19, R18 ;  /* 0x0000001200137308 */ /* 0x000fe20000000800 */
[--C-:B------:R-:W-:Y:S01]  /*3890*/  FFMA R30, R30, UR13, -R156.reuse ;  /* 0x0000000d1e1e7c23 */ /* 0x100fe2000800089c */
[--C-:B------:R-:W-:Y:S01]  /*38a0*/  FFMA R28, R28, UR13, -R23.reuse ;  /* 0x0000000d1c1c7c23 */ /* 0x100fe20008000817 */
[--C-:B------:R-:W-:Y:S01]  /*38b0*/  FFMA R31, R31, UR13, -R156.reuse ;  /* 0x0000000d1f1f7c23 */ /* 0x100fe2000800089c */
[--C-:B------:R-:W-:Y:S01]  /*38c0*/  FFMA R29, R29, UR13, -R23.reuse ;  /* 0x0000000d1d1d7c23 */ /* 0x100fe20008000817 */
[--C-:B------:R-:W-:Y:S01]  /*38d0*/  FFMA R34, R34, UR13, -R156.reuse ;  /* 0x0000000d22227c23 */ /* 0x100fe2000800089c */
[--C-:B------:R-:W-:Y:S01]  /*38e0*/  FFMA R32, R32, UR13, -R23.reuse ;  /* 0x0000000d20207c23 */ /* 0x100fe20008000817 */
[----:B------:R-:W-:Y:S01]  /*38f0*/  @!P2 IMAD.MOV.U32 R20, RZ, RZ, 0x1 ;  /* 0x00000001ff14a424 */ /* 0x000fe200078e00ff */
[----:B------:R-:W-:Y:S01]  /*3900*/  MUFU.EX2 R21, R21 ;  /* 0x0000001500157308 */ /* 0x000fe20000000800 */
[--C-:B------:R-:W-:Y:S01]  /*3910*/  FFMA R35, R35, UR13, -R156.reuse ;  /* 0x0000000d23237c23 */ /* 0x100fe2000800089c */
[--C-:B------:R-:W-:Y:S01]  /*3920*/  FFMA R33, R33, UR13, -R23.reuse ;  /* 0x0000000d21217c23 */ /* 0x100fe20008000817 */
[----:B------:R1:W-:Y:S01]  /*3930*/  @!P2 SYNCS.ARRIVE.TRANS64.ART0 RZ, [UR8+0x18], R20 ;  /* 0x00001814ffffa9a7 */ /* 0x0003e20008500008 */
[----:B------:R-:W-:Y:S01]  /*3940*/  FFMA R38, R38, UR13, -R156 ;  /* 0x0000000d26267c23 */ /* 0x000fe2000800089c */
[--C-:B------:R-:W-:Y:S01]  /*3950*/  FFMA R36, R36, UR13, -R23.reuse ;  /* 0x0000000d24247c23 */ /* 0x100fe20008000817 */
[--C-:B------:R-:W-:Y:S01]  /*3960*/  FFMA R37, R37, UR13, -R23.reuse ;  /* 0x0000000d25257c23 */ /* 0x100fe20008000817 */
[--C-:B------:R-:W-:Y:S01]  /*3970*/  FFMA R40, R40, UR13, -R23.reuse ;  /* 0x0000000d28287c23 */ /* 0x100fe20008000817 */
[----:B------:R-:W1:Y:S01]  /*3980*/  MUFU.EX2 R26, R26 ;  /* 0x0000001a001a7308 */ /* 0x000e620000000800 */
[--C-:B------:R-:W-:Y:S01]  /*3990*/  FFMA R41, R41, UR13, -R23.reuse ;  /* 0x0000000d29297c23 */ /* 0x100fe20008000817 */
[--C-:B------:R-:W-:Y:S01]  /*39a0*/  FFMA R44, R44, UR13, -R23.reuse ;  /* 0x0000000d2c2c7c23 */ /* 0x100fe20008000817 */
[--C-:B------:R-:W-:Y:S01]  /*39b0*/  FFMA R45, R45, UR13, -R23.reuse ;  /* 0x0000000d2d2d7c23 */ /* 0x100fe20008000817 */
[--C-:B------:R-:W-:Y:S01]  /*39c0*/  FFMA R48, R48, UR13, -R23.reuse ;  /* 0x0000000d30307c23 */ /* 0x100fe20008000817 */
[--C-:B------:R-:W-:Y:S01]  /*39d0*/  FFMA R49, R49, UR13, -R23.reuse ;  /* 0x0000000d31317c23 */ /* 0x100fe20008000817 */
[--C-:B------:R-:W-:Y:S01]  /*39e0*/  FFMA R52, R52, UR13, -R23.reuse ;  /* 0x0000000d34347c23 */ /* 0x100fe20008000817 */
[--C-:B------:R-:W-:Y:S01]  /*39f0*/  FFMA R53, R53, UR13, -R23.reuse ;  /* 0x0000000d35357c23 */ /* 0x100fe20008000817 */
[----:B------:R-:W3:Y:S01]  /*3a00*/  MUFU.EX2 R24, R24 ;  /* 0x0000001800187308 */ /* 0x000ee20000000800 */
[--C-:B------:R-:W-:Y:S01]  /*3a10*/  FFMA R56, R56, UR13, -R23.reuse ;  /* 0x0000000d38387c23 */ /* 0x100fe20008000817 */
[--C-:B------:R-:W-:Y:S01]  /*3a20*/  FFMA R57, R57, UR13, -R23.reuse ;  /* 0x0000000d39397c23 */ /* 0x100fe20008000817 */
[--C-:B------:R-:W-:Y:S01]  /*3a30*/  FFMA R60, R60, UR13, -R23.reuse ;  /* 0x0000000d3c3c7c23 */ /* 0x100fe20008000817 */
[--C-:B------:R-:W-:Y:S01]  /*3a40*/  FFMA R61, R61, UR13, -R23.reuse ;  /* 0x0000000d3d3d7c23 */ /* 0x100fe20008000817 */
[--C-:B------:R-:W-:Y:S01]  /*3a50*/  FFMA R64, R64, UR13, -R23.reuse ;  /* 0x0000000d40407c23 */ /* 0x100fe20008000817 */
[--C-:B------:R-:W-:Y:S01]  /*3a60*/  FFMA R65, R65, UR13, -R23.reuse ;  /* 0x0000000d41417c23 */ /* 0x100fe20008000817 */
[--C-:B------:R-:W-:Y:S01]  /*3a70*/  FFMA R68, R68, UR13, -R23.reuse ;  /* 0x0000000d44447c23 */ /* 0x100fe20008000817 */
[----:B------:R-:W4:Y:S01]  /*3a80*/  MUFU.EX2 R27, R27 ;  /* 0x0000001b001b7308 */ /* 0x000f220000000800 */
[----:B-1----:R-:W-:Y:S01]  /*3a90*/  FFMA R20, R21, R15, R26 ;  /* 0x0000000f15147223 */ /* 0x002fe2000000001a */
[--C-:B------:R-:W-:Y:S01]  /*3aa0*/  FFMA R69, R69, UR13, -R23.reuse ;  /* 0x0000000d45457c23 */ /* 0x100fe20008000817 */
[--C-:B------:R-:W-:Y:S01]  /*3ab0*/  FFMA R72, R72, UR13, -R23.reuse ;  /* 0x0000000d48487c23 */ /* 0x100fe20008000817 */
[--C-:B------:R-:W-:Y:S01]  /*3ac0*/  FFMA R73, R73, UR13, -R23.reuse ;  /* 0x0000000d49497c23 */ /* 0x100fe20008000817 */
[--C-:B------:R-:W-:Y:S01]  /*3ad0*/  FFMA R76, R76, UR13, -R23.reuse ;  /* 0x0000000d4c4c7c23 */ /* 0x100fe20008000817 */
[--C-:B------:R-:W-:Y:S01]  /*3ae0*/  FFMA R77, R77, UR13, -R23.reuse ;  /* 0x0000000d4d4d7c23 */ /* 0x100fe20008000817 */
[--C-:B------:R-:W-:Y:S01]  /*3af0*/  FFMA R80, R80, UR13, -R23.reuse ;  /* 0x0000000d50507c23 */ /* 0x100fe20008000817 */
[----:B------:R-:W1:Y:S01]  /*3b00*/  MUFU.EX2 R25, R25 ;  /* 0x0000001900197308 */ /* 0x000e620000000800 */
[----:B---3--:R-:W-:Y:S01]  /*3b10*/  FFMA R18, R19, R153, R24 ;  /* 0x0000009913127223 */ /* 0x008fe20000000018 */
[--C-:B------:R-:W-:Y:S01]  /*3b20*/  FFMA R81, R81, UR13, -R23.reuse ;  /* 0x0000000d51517c23 */ /* 0x100fe20008000817 */
[--C-:B------:R-:W-:Y:S01]  /*3b30*/  FFMA R84, R84, UR13, -R23.reuse ;  /* 0x0000000d54547c23 */ /* 0x100fe20008000817 */
[----:B------:R-:W-:Y:S01]  /*3b40*/  FFMA R85, R85, UR13, -R23 ;  /* 0x0000000d55557c23 */ /* 0x000fe20008000817 */
[--C-:B------:R-:W-:Y:S01]  /*3b50*/  FFMA R39, R39, UR13, -R156.reuse ;  /* 0x0000000d27277c23 */ /* 0x100fe2000800089c */
[--C-:B------:R-:W-:Y:S01]  /*3b60*/  FFMA R42, R42, UR13, -R156.reuse ;  /* 0x0000000d2a2a7c23 */ /* 0x100fe2000800089c */
[----:B------:R-:W-:Y:S01]  /*3b70*/  FFMA R43, R43, UR13, -R156 ;  /* 0x0000000d2b2b7c23 */ /* 0x000fe2000800089c */
[----:B------:R-:W3:Y:S01]  /*3b80*/  MUFU.EX2 R30, R30 ;  /* 0x0000001e001e7308 */ /* 0x000ee20000000800 */
[----:B----4-:R-:W-:Y:S01]  /*3b90*/  FADD R23, R27, R20 ;  /* 0x000000141b177221 */ /* 0x010fe20000000000 */
[--C-:B------:R-:W-:Y:S01]  /*3ba0*/  FFMA R46, R46, UR13, -R156.reuse ;  /* 0x0000000d2e2e7c23 */ /* 0x100fe2000800089c */
[--C-:B------:R-:W-:Y:S01]  /*3bb0*/  FFMA R47, R47, UR13, -R156.reuse ;  /* 0x0000000d2f2f7c23 */ /* 0x100fe2000800089c */
[--C-:B------:R-:W-:Y:S01]  /*3bc0*/  FFMA R50, R50, UR13, -R156.reuse ;  /* 0x0000000d32327c23 */ /* 0x100fe2000800089c */
[--C-:B------:R-:W-:Y:S01]  /*3bd0*/  FFMA R51, R51, UR13, -R156.reuse ;  /* 0x0000000d33337c23 */ /* 0x100fe2000800089c */
[--C-:B------:R-:W-:Y:S01]  /*3be0*/  FFMA R54, R54, UR13, -R156.reuse ;  /* 0x0000000d36367c23 */ /* 0x100fe2000800089c */
[----:B------:R-:W-:Y:S01]  /*3bf0*/  FFMA R55, R55, UR13, -R156 ;  /* 0x0000000d37377c23 */ /* 0x000fe2000800089c */
[----:B------:R-:W4:Y:S01]  /*3c00*/  MUFU.EX2 R28, R28 ;  /* 0x0000001c001c7308 */ /* 0x000f220000000800 */
[----:B-1----:R-:W-:Y:S01]  /*3c10*/  FADD R15, R25, R18 ;  /* 0x00000012190f7221 */ /* 0x002fe20000000000 */
[--C-:B------:R-:W-:Y:S01]  /*3c20*/  FFMA R58, R58, UR13, -R156.reuse ;  /* 0x0000000d3a3a7c23 */ /* 0x100fe2000800089c */
[--C-:B------:R-:W-:Y:S01]  /*3c30*/  FFMA R59, R59, UR13, -R156.reuse ;  /* 0x0000000d3b3b7c23 */ /* 0x100fe2000800089c */
[--C-:B------:R-:W-:Y:S01]  /*3c40*/  FFMA R62, R62, UR13, -R156.reuse ;  /* 0x0000000d3e3e7c23 */ /* 0x100fe2000800089c */
[--C-:B------:R-:W-:Y:S01]  /*3c50*/  FFMA R63, R63, UR13, -R156.reuse ;  /* 0x0000000d3f3f7c23 */ /* 0x100fe2000800089c */
[--C-:B------:R-:W-:Y:S01]  /*3c60*/  FFMA R66, R66, UR13, -R156.reuse ;  /* 0x0000000d42427c23 */ /* 0x100fe2000800089c */
[--C-:B------:R-:W-:Y:S01]  /*3c70*/  FFMA R67, R67, UR13, -R156.reuse ;  /* 0x0000000d43437c23 */ /* 0x100fe2000800089c */
[----:B------:R-:W1:Y:S01]  /*3c80*/  MUFU.EX2 R31, R31 ;  /* 0x0000001f001f7308 */ /* 0x000e620000000800 */
[----:B---3--:R-:W-:Y:S01]  /*3c90*/  FADD R20, R30, R23 ;  /* 0x000000171e147221 */ /* 0x008fe20000000000 */
[--C-:B------:R-:W-:Y:S01]  /*3ca0*/  FFMA R70, R70, UR13, -R156.reuse ;  /* 0x0000000d46467c23 */ /* 0x100fe2000800089c */
[--C-:B------:R-:W-:Y:S01]  /*3cb0*/  FFMA R71, R71, UR13, -R156.reuse ;  /* 0x0000000d47477c23 */ /* 0x100fe2000800089c */
[--C-:B------:R-:W-:Y:S01]  /*3cc0*/  FFMA R74, R74, UR13, -R156.reuse ;  /* 0x0000000d4a4a7c23 */ /* 0x100fe2000800089c */
[--C-:B------:R-:W-:Y:S01]  /*3cd0*/  FFMA R75, R75, UR13, -R156.reuse ;  /* 0x0000000d4b4b7c23 */ /* 0x100fe2000800089c */
[--C-:B------:R-:W-:Y:S01]  /*3ce0*/  FFMA R78, R78, UR13, -R156.reuse ;  /* 0x0000000d4e4e7c23 */ /* 0x100fe2000800089c */
[--C-:B------:R-:W-:Y:S01]  /*3cf0*/  FFMA R79, R79, UR13, -R156.reuse ;  /* 0x0000000d4f4f7c23 */ /* 0x100fe2000800089c */
[----:B------:R-:W3:Y:S01]  /*3d00*/  MUFU.EX2 R29, R29 ;  /* 0x0000001d001d7308 */ /* 0x000ee20000000800 */
[----:B----4-:R-:W-:Y:S01]  /*3d10*/  FADD R18, R28, R15 ;  /* 0x0000000f1c127221 */ /* 0x010fe20000000000 */
[--C-:B------:R-:W-:Y:S01]  /*3d20*/  FFMA R82, R82, UR13, -R156.reuse ;  /* 0x0000000d52527c23 */ /* 0x100fe2000800089c */
[--C-:B------:R-:W-:Y:S01]  /*3d30*/  FFMA R83, R83, UR13, -R156.reuse ;  /* 0x0000000d53537c23 */ /* 0x100fe2000800089c */
[--C-:B------:R-:W-:Y:S01]  /*3d40*/  FFMA R86, R86, UR13, -R156.reuse ;  /* 0x0000000d56567c23 */ /* 0x100fe2000800089c */
[----:B------:R-:W-:Y:S01]  /*3d50*/  FFMA R87, R87, UR13, -R156 ;  /* 0x0000000d57577c23 */ /* 0x000fe2000800089c */
[----:B------:R-:W-:Y:S01]  /*3d60*/  ISETP.NE.AND P3, PT, RZ, UR29, PT ;  /* 0x0000001dff007c0c */ /* 0x000fe2000bf65270 */
[----:B------:R-:W-:Y:S01]  /*3d70*/  @!P2 IMAD.MOV.U32 R22, RZ, RZ, 0x1 ;  /* 0x00000001ff16a424 */ /* 0x000fe200078e00ff */
[----:B------:R-:W4:Y:S01]  /*3d80*/  MUFU.EX2 R34, R34 ;  /* 0x0000002200227308 */ /* 0x000f220000000800 */
[----:B-1----:R-:W-:Y:S01]  /*3d90*/  FADD R23, R31, R20 ;  /* 0x000000141f177221 */ /* 0x002fe20000000000 */
[----:B------:R-:W-:-:S02]  /*3da0*/  WARPGROUP.DEPBAR.LE gsb0, 0x0 ;  /* 0x00008000000079c5 */ /* 0x000fc40000010000 */
[----:B------:R1:W-:Y:S01]  /*3db0*/  @!P2 SYNCS.ARRIVE.TRANS64.ART0 RZ, [UR8+0x28], R22 ;  /* 0x00002816ffffa9a7 */ /* 0x0003e20008500008 */
[-C--:B------:R-:W-:Y:S01]  /*3dc0*/  FMUL R119, R119, R21.reuse ;  /* 0x0000001577777220 */ /* 0x080fe20000400000 */
[-C--:B------:R-:W-:Y:S01]  /*3dd0*/  FMUL R118, R118, R21.reuse ;  /* 0x0000001576767220 */ /* 0x080fe20000400000 */
[-C--:B------:R-:W-:Y:S01]  /*3de0*/  FMUL R115, R115, R21.reuse ;  /* 0x0000001573737220 */ /* 0x080fe20000400000 */
[----:B------:R-:W5:Y:S01]  /*3df0*/  MUFU.EX2 R32, R32 ;  /* 0x0000002000207308 */ /* 0x000f620000000800 */
[----:B---3--:R-:W-:Y:S01]  /*3e00*/  FADD R15, R29, R18 ;  /* 0x000000121d0f7221 */ /* 0x008fe20000000000 */
[-C--:B------:R-:W-:Y:S01]  /*3e10*/  FMUL R114, R114, R21.reuse ;  /* 0x0000001572727220 */ /* 0x080fe20000400000 */
[-C--:B------:R-:W-:Y:S01]  /*3e20*/  FMUL R111, R111, R21.reuse ;  /* 0x000000156f6f7220 */ /* 0x080fe20000400000 */
[-C--:B------:R-:W-:Y:S01]  /*3e30*/  FMUL R110, R110, R21.reuse ;  /* 0x000000156e6e7220 */ /* 0x080fe20000400000 */
[-C--:B------:R-:W-:Y:S01]  /*3e40*/  FMUL R107, R107, R21.reuse ;  /* 0x000000156b6b7220 */ /* 0x080fe20000400000 */
[-C--:B------:R-:W-:Y:S01]  /*3e50*/  FMUL R106, R106, R21.reuse ;  /* 0x000000156a6a7220 */ /* 0x080fe20000400000 */
[-C--:B------:R-:W-:Y:S01]  /*3e60*/  FMUL R103, R103, R21.reuse ;  /* 0x0000001567677220 */ /* 0x080fe20000400000 */
[----:B------:R-:W3:Y:S01]  /*3e70*/  MUFU.EX2 R35, R35 ;  /* 0x0000002300237308 */ /* 0x000ee20000000800 */
[----:B----4-:R-:W-:Y:S01]  /*3e80*/  FADD R20, R34, R23 ;  /* 0x0000001722147221 */ /* 0x010fe20000000000 */
[-C--:B------:R-:W-:Y:S01]  /*3e90*/  FMUL R102, R102, R21.reuse ;  /* 0x0000001566667220 */ /* 0x080fe20000400000 */
[-C--:B------:R-:W-:Y:S01]  /*3ea0*/  FMUL R99, R99, R21.reuse ;  /* 0x0000001563637220 */ /* 0x080fe20000400000 */
[-C--:B------:R-:W-:Y:S01]  /*3eb0*/  FMUL R98, R98, R21.reuse ;  /* 0x0000001562627220 */ /* 0x080fe20000400000 */
[-C--:B------:R-:W-:Y:S01]  /*3ec0*/  FMUL R95, R95, R21.reuse ;  /* 0x000000155f5f7220 */ /* 0x080fe20000400000 */
[-C--:B------:R-:W-:Y:S01]  /*3ed0*/  FMUL R94, R94, R21.reuse ;  /* 0x000000155e5e7220 */ /* 0x080fe20000400000 */
[-C--:B------:R-:W-:Y:S01]  /*3ee0*/  FMUL R91, R91, R21.reuse ;  /* 0x000000155b5b7220 */ /* 0x080fe20000400000 */
[----:B------:R-:W4:Y:S01]  /*3ef0*/  MUFU.EX2 R33, R33 ;  /* 0x0000002100217308 */ /* 0x000f220000000800 */
[----:B-----5:R-:W-:Y:S01]  /*3f00*/  FADD R18, R32, R15 ;  /* 0x0000000f20127221 */ /* 0x020fe20000000000 */
[----:B------:R-:W-:Y:S01]  /*3f10*/  FMUL R90, R90, R21 ;  /* 0x000000155a5a7220 */ /* 0x000fe20000400000 */
[----:B------:R-:W-:Y:S01]  /*3f20*/  F2FP.BF16.F32.PACK_AB R132, R25, R24 ;  /* 0x000000181984723e */ /* 0x000fe200000010ff */
[-C--:B------:R-:W-:Y:S01]  /*3f30*/  FMUL R117, R117, R19.reuse ;  /* 0x0000001375757220 */ /* 0x080fe20000400000 */
[----:B------:R-:W-:Y:S01]  /*3f40*/  F2FP.BF16.F32.PACK_AB R134, R29, R28 ;  /* 0x0000001c1d86723e */ /* 0x000fe200000010ff */
[-C--:B------:R-:W-:Y:S01]  /*3f50*/  FMUL R116, R116, R19.reuse ;  /* 0x0000001374747220 */ /* 0x080fe20000400000 */
[----:B------:R-:W-:Y:S01]  /*3f60*/  F2FP.BF16.F32.PACK_AB R133, R27, R26 ;  /* 0x0000001a1b85723e */ /* 0x000fe200000010ff */
[----:B------:R-:W5:Y:S01]  /*3f70*/  MUFU.EX2 R38, R38 ;  /* 0x0000002600267308 */ /* 0x000f620000000800 */
[----:B---3--:R-:W-:Y:S01]  /*3f80*/  FADD R23, R35, R20 ;  /* 0x0000001423177221 */ /* 0x008fe20000000000 */
[----:B------:R-:W-:Y:S01]  /*3f90*/  F2FP.BF16.F32.PACK_AB R135, R31, R30 ;  /* 0x0000001e1f87723e */ /* 0x000fe200000010ff */
[-C--:B------:R-:W-:Y:S01]  /*3fa0*/  FMUL R113, R113, R19.reuse ;  /* 0x0000001371717220 */ /* 0x080fe20000400000 */
[----:B------:R-:W-:Y:S01]  /*3fb0*/  F2FP.BF16.F32.PACK_AB R137, R35, R34 ;  /* 0x000000222389723e */ /* 0x000fe200000010ff */
[-C--:B------:R-:W-:Y:S01]  /*3fc0*/  FMUL R112, R112, R19.reuse ;  /* 0x0000001370707220 */ /* 0x080fe20000400000 */
[-C--:B------:R-:W-:Y:S01]  /*3fd0*/  FMUL R109, R109, R19.reuse ;  /* 0x000000136d6d7220 */ /* 0x080fe20000400000 */
[-C--:B------:R-:W-:Y:S01]  /*3fe0*/  FMUL R108, R108, R19.reuse ;  /* 0x000000136c6c7220 */ /* 0x080fe20000400000 */
[----:B------:R-:W3:Y:S01]  /*3ff0*/  MUFU.EX2 R36, R36 ;  /* 0x0000002400247308 */ /* 0x000ee20000000800 */
[C---:B----4-:R-:W-:Y:S01]  /*4000*/  FADD R15, R33.reuse, R18 ;  /* 0x00000012210f7221 */ /* 0x050fe20000000000 */
[----:B------:R-:W-:Y:S01]  /*4010*/  F2FP.BF16.F32.PACK_AB R136, R33, R32 ;  /* 0x000000202188723e */ /* 0x000fe200000010ff */
[-C--:B------:R-:W-:Y:S01]  /*4020*/  FMUL R105, R105, R19.reuse ;  /* 0x0000001369697220 */ /* 0x080fe20000400000 */
[-C--:B------:R-:W-:Y:S01]  /*4030*/  FMUL R104, R104, R19.reuse ;  /* 0x0000001368687220 */ /* 0x080fe20000400000 */
[-C--:B------:R-:W-:Y:S01]  /*4040*/  FMUL R101, R101, R19.reuse ;  /* 0x0000001365657220 */ /* 0x080fe20000400000 */
[-C--:B------:R-:W-:Y:S01]  /*4050*/  FMUL R100, R100, R19.reuse ;  /* 0x0000001364647220 */ /* 0x080fe20000400000 */
[-C--:B------:R-:W-:Y:S01]  /*4060*/  FMUL R97, R97, R19.reuse ;  /* 0x0000001361617220 */ /* 0x080fe20000400000 */
[----:B------:R-:W4:Y:S01]  /*4070*/  MUFU.EX2 R39, R39 ;  /* 0x0000002700277308 */ /* 0x000f220000000800 */
[----:B-----5:R-:W-:Y:S01]  /*4080*/  FADD R20, R38, R23 ;  /* 0x0000001726147221 */ /* 0x020fe20000000000 */
[-C--:B------:R-:W-:Y:S01]  /*4090*/  FMUL R96, R96, R19.reuse ;  /* 0x0000001360607220 */ /* 0x080fe20000400000 */
[-C--:B------:R-:W-:Y:S01]  /*40a0*/  FMUL R93, R93, R19.reuse ;  /* 0x000000135d5d7220 */ /* 0x080fe20000400000 */
[-C--:B------:R-:W-:Y:S01]  /*40b0*/  FMUL R92, R92, R19.reuse ;  /* 0x000000135c5c7220 */ /* 0x080fe20000400000 */
[-C--:B------:R-:W-:Y:S01]  /*40c0*/  FMUL R89, R89, R19.reuse ;  /* 0x0000001359597220 */ /* 0x080fe20000400000 */
[----:B------:R-:W-:Y:S01]  /*40d0*/  FMUL R88, R88, R19 ;  /* 0x0000001358587220 */ /* 0x000fe20000400000 */
[----:B------:R-:W-:Y:S01]  /*40e0*/  IMAD.MOV.U32 R21, RZ, RZ, R12 ;  /* 0x000000ffff157224 */ /* 0x000fe200078e000c */
[----:B------:R-:W5:Y:S01]  /*40f0*/  MUFU.EX2 R37, R37 ;  /* 0x0000002500257308 */ /* 0x000f620000000800 */
[----:B---3--:R-:W-:Y:S01]  /*4100*/  FADD R18, R36, R15 ;  /* 0x0000000f24127221 */ /* 0x008fe20000000000 */
[----:B-1----:R-:W-:-:S06]  /*4110*/  IMAD.MOV.U32 R22, RZ, RZ, R3 ;  /* 0x000000ffff167224 */ /* 0x002fcc00078e0003 */
[----:B------:R-:W1:Y:S01]  /*4120*/  MUFU.EX2 R42, R42 ;  /* 0x0000002a002a7308 */ /* 0x000e620000000800 */
[C---:B----4-:R-:W-:Y:S01]  /*4130*/  FADD R23, R39.reuse, R20 ;  /* 0x0000001427177221 */ /* 0x050fe20000000000 */
[----:B------:R-:W-:-:S06]  /*4140*/  F2FP.BF16.F32.PACK_AB R139, R39, R38 ;  /* 0x00000026278b723e */ /* 0x000fcc00000010ff */
[----:B------:R-:W3:Y:S01]  /*4150*/  MUFU.EX2 R40, R40 ;  /* 0x0000002800287308 */ /* 0x000ee20000000800 */
[C---:B-----5:R-:W-:Y:S01]  /*4160*/  FADD R15, R37.reuse, R18 ;  /* 0x00000012250f7221 */ /* 0x060fe20000000000 */
[----:B------:R-:W-:-:S06]  /*4170*/  F2FP.BF16.F32.PACK_AB R138, R37, R36 ;  /* 0x00000024258a723e */ /* 0x000fcc00000010ff */
[----:B------:R-:W4:Y:S01]  /*4180*/  MUFU.EX2 R43, R43 ;  /* 0x0000002b002b7308 */ /* 0x000f220000000800 */
[----:B-1----:R-:W-:-:S07]  /*4190*/  FADD R20, R42, R23 ;  /* 0x000000172a147221 */ /* 0x002fce0000000000 */
[----:B------:R-:W1:Y:S01]  /*41a0*/  MUFU.EX2 R41, R41 ;  /* 0x0000002900297308 */ /* 0x000e620000000800 */
[----:B---3--:R-:W-:-:S07]  /*41b0*/  FADD R18, R40, R15 ;  /* 0x0000000f28127221 */ /* 0x008fce0000000000 */
[----:B------:R-:W3:Y:S01]  /*41c0*/  MUFU.EX2 R46, R46 ;  /* 0x0000002e002e7308 */ /* 0x000ee20000000800 */
[C---:B----4-:R-:W-:Y:S01]  /*41d0*/  FADD R23, R43.reuse, R20 ;  /* 0x000000142b177221 */ /* 0x050fe20000000000 */
[----:B------:R-:W-:-:S06]  /*41e0*/  F2FP.BF16.F32.PACK_AB R141, R43, R42 ;  /* 0x0000002a2b8d723e */ /* 0x000fcc00000010ff */
[----:B------:R-:W4:Y:S01]  /*41f0*/  MUFU.EX2 R44, R44 ;  /* 0x0000002c002c7308 */ /* 0x000f220000000800 */
[C---:B-1----:R-:W-:Y:S01]  /*4200*/  FADD R15, R41.reuse, R18 ;  /* 0x00000012290f7221 */ /* 0x042fe20000000000 */
[----:B------:R-:W-:-:S06]  /*4210*/  F2FP.BF16.F32.PACK_AB R140, R41, R40 ;  /* 0x00000028298c723e */ /* 0x000fcc00000010ff */
[----:B------:R-:W1:Y:S01]  /*4220*/  MUFU.EX2 R47, R47 ;  /* 0x0000002f002f7308 */ /* 0x000e620000000800 */
[----:B---3--:R-:W-:-:S07]  /*4230*/  FADD R20, R46, R23 ;  /* 0x000000172e147221 */ /* 0x008fce0000000000 */
[----:B------:R-:W3:Y:S01]  /*4240*/  MUFU.EX2 R45, R45 ;  /* 0x0000002d002d7308 */ /* 0x000ee20000000800 */
[----:B----4-:R-:W-:-:S07]  /*4250*/  FADD R18, R44, R15 ;  /* 0x0000000f2c127221 */ /* 0x010fce0000000000 */
[----:B------:R-:W4:Y:S01]  /*4260*/  MUFU.EX2 R50, R50 ;  /* 0x0000003200327308 */ /* 0x000f220000000800 */
[C---:B-1----:R-:W-:Y:S01]  /*4270*/  FADD R23, R47.reuse, R20 ;  /* 0x000000142f177221 */ /* 0x042fe20000000000 */
[----:B------:R-:W-:-:S06]  /*4280*/  F2FP.BF16.F32.PACK_AB R143, R47, R46 ;  /* 0x0000002e2f8f723e */ /* 0x000fcc00000010ff */
[----:B------:R-:W1:Y:S01]  /*4290*/  MUFU.EX2 R48, R48 ;  /* 0x0000003000307308 */ /* 0x000e620000000800 */
[C---:B---3--:R-:W-:Y:S01]  /*42a0*/  FADD R15, R45.reuse, R18 ;  /* 0x000000122d0f7221 */ /* 0x048fe20000000000 */
[----:B------:R-:W-:-:S06]  /*42b0*/  F2FP.BF16.F32.PACK_AB R142, R45, R44 ;  /* 0x0000002c2d8e723e */ /* 0x000fcc00000010ff */
[----:B------:R-:W3:Y:S01]  /*42c0*/  MUFU.EX2 R51, R51 ;  /* 0x0000003300337308 */ /* 0x000ee20000000800 */
[----:B----4-:R-:W-:-:S07]  /*42d0*/  FADD R20, R50, R23 ;  /* 0x0000001732147221 */ /* 0x010fce0000000000 */
[----:B------:R-:W4:Y:S01]  /*42e0*/  MUFU.EX2 R49, R49 ;  /* 0x0000003100317308 */ /* 0x000f220000000800 */
[----:B-1----:R-:W-:-:S07]  /*42f0*/  FADD R18, R48, R15 ;  /* 0x0000000f30127221 */ /* 0x002fce0000000000 */
[----:B------:R-:W1:Y:S01]  /*4300*/  MUFU.EX2 R54, R54 ;  /* 0x0000003600367308 */ /* 0x000e620000000800 */
[C---:B---3--:R-:W-:Y:S01]  /*4310*/  FADD R23, R51.reuse, R20 ;  /* 0x0000001433177221 */ /* 0x048fe20000000000 */
[----:B------:R-:W-:-:S06]  /*4320*/  F2FP.BF16.F32.PACK_AB R145, R51, R50 ;  /* 0x000000323391723e */ /* 0x000fcc00000010ff */
[----:B------:R-:W3:Y:S01]  /*4330*/  MUFU.EX2 R52, R52 ;  /* 0x0000003400347308 */ /* 0x000ee20000000800 */
[C---:B----4-:R-:W-:Y:S01]  /*4340*/  FADD R15, R49.reuse, R18 ;  /* 0x00000012310f7221 */ /* 0x050fe20000000000 */
        /* <DEDUP_REMOVED lines=84> */
[----:B-1----:R-:W-:Y:S01]  /*4890*/  FADD R18, R84, R15 ;  /* 0x0000000f54127221 */ /* 0x002fe20000000000 */
[C---:B---3--:R-:W-:Y:S01]  /*48a0*/  FADD R15, R87.reuse, R20 ;  /* 0x00000014570f7221 */ /* 0x048fe20000000000 */
[----:B------:R-:W-:Y:S01]  /*48b0*/  F2FP.BF16.F32.PACK_AB R131, R87, R86 ;  /* 0x000000565783723e */ /* 0x000fe200000010ff */
[----:B------:R-:W-:Y:S02]  /*48c0*/  IMAD.MOV.U32 R20, RZ, RZ, R14 ;  /* 0x000000ffff147224 */ /* 0x000fe400078e000e */
[C---:B----4-:R-:W-:Y:S01]  /*48d0*/  FADD R153, R85.reuse, R18 ;  /* 0x0000001255997221 */ /* 0x050fe20000000000 */
[----:B------:R-:W-:Y:S01]  /*48e0*/  F2FP.BF16.F32.PACK_AB R130, R85, R84 ;  /* 0x000000545582723e */ /* 0x000fe200000010ff */
[----:B--2---:R-:W-:Y:S06]  /*48f0*/  @P3 BRA `(.L_x_19) ;  /* 0xffffffe400f83947 */ /* 0x004fec000383ffff */
.L_x_14:
[----:B------:R-:W-:Y:S01]  /*4900*/  @!P2 IMAD.MOV.U32 R2, RZ, RZ, 0x1 ;  /* 0x00000001ff02a424 */ /* 0x000fe200078e00ff */
[----:B------:R-:W-:Y:S01]  /*4910*/  SHF.L.U32 R16, R14, 0x1f, RZ ;  /* 0x0000001f0e107819 */ /* 0x000fe200000006ff */
[----:B------:R-:W-:Y:S02]  /*4920*/  UISETP.GT.AND UP0, UPT, UR9, URZ, UPT ;  /* 0x0000003f0900728c */ /* 0x000fe4000bf04270 */
[----:B------:R1:W-:Y:S01]  /*4930*/  @!P2 SYNCS.ARRIVE.TRANS64.ART0 RZ, [UR8+0x8], R2 ;  /* 0x00000802ffffa9a7 */ /* 0x0003e20008500008 */
[----:B------:R-:W2:Y:S02]  /*4940*/  SYNCS.PHASECHK.TRANS64.TRYWAIT P3, [UR8+0x20], R16 ;  /* 0x00002010ff0075a7 */ /* 0x000ea40008060148 */
[----:B-12---:R-:W-:Y:S06]  /*4950*/  @P3 BRA `(.L_x_20) ;  /* 0x0000000000083947 */ /* 0x006fec0003800000 */
[----:B------:R-:W1:Y:S02]  /*4960*/  SYNCS.PHASECHK.TRANS64.TRYWAIT P3, [UR8+0x20], R16 ;  /* 0x00002010ff0075a7 */ /* 0x000e640008060148 */
[----:B-1----:R-:W-:Y:S05]  /*4970*/  @!P3 BRA `(.L_x_21) ;  /* 0x0000000800f0b947 */ /* 0x002fea0003800000 */
.L_x_20:
[----:B------:R-:W-:Y:S01]  /*4980*/  WARPGROUP.ARRIVE ;  /* 0x00000000000079c5 */ /* 0x000fe20000000000 */
[----:B------:R-:W2:Y:S01]  /*4990*/  SHFL.BFLY PT, R14, R15, 0x1, 0x1f ;  /* 0x0c201f000f0e7f89 */ /* 0x000ea200000e0000 */
[----:B------:R-:W-:Y:S01]  /*49a0*/  IMAD.MOV.U32 R11, RZ, RZ, RZ ;  /* 0x000000ffff0b7224 */ /* 0x000fe200078e00ff */
[----:B------:R-:W-:Y:S02]  /*49b0*/  ULDC.64 UR4, c[0x0][0x208] ;  /* 0x0000820000047ab9 */ /* 0x000fe40000000a00 */
[----:B------:R-:W3:Y:S01]  /*49c0*/  SHFL.BFLY PT, R2, R153, 0x1, 0x1f ;  /* 0x0c201f0099027f89 */ /* 0x000ee200000e0000 */
[----:B------:R-:W-:Y:S01]  /*49d0*/  HGMMA.64x64x16.F32.BF16 R88, R132, gdesc[UR12].tnspB, R88, UP0 ;  /* 0x40e0000c84587df0 */ /* 0x000fe2000bf01858 */
[----:B------:R-:W-:Y:S01]  /*49e0*/  MOV R10, R10 ;  /* 0x0000000a000a7202 */ /* 0x000fe20000000f00 */
[----:B------:R-:W-:Y:S02]  /*49f0*/  IMAD.MOV.U32 R11, RZ, RZ, -0x800000 ;  /* 0xff800000ff0b7424 */ /* 0x000fe400078e00ff */
[----:B--2---:R-:W-:Y:S01]  /*4a00*/  FADD R7, R14, R15 ;  /* 0x0000000f0e077221 */ /* 0x004fe20000000000 */
[----:B---3--:R-:W-:-:S04]  /*4a10*/  FADD R2, R2, R153 ;  /* 0x0000009902027221 */ /* 0x008fc80000000000 */
[----:B------:R-:W2:Y:S04]  /*4a20*/  SHFL.BFLY PT, R16, R7, 0x2, 0x1f ;  /* 0x0c401f0007107f89 */ /* 0x000ea800000e0000 */
[----:B------:R-:W3:Y:S01]  /*4a30*/  SHFL.BFLY PT, R5, R2, 0x2, 0x1f ;  /* 0x0c401f0002057f89 */ /* 0x000ee200000e0000 */
[C---:B--2---:R-:W-:Y:S01]  /*4a40*/  FSETP.NE.AND P4, PT, R7.reuse, -R16, PT ;  /* 0x800000100700720b */ /* 0x044fe20003f85000 */
[----:B-1----:R-:W-:Y:S01]  /*4a50*/  FADD R17, R7, R16 ;  /* 0x0000001007117221 */ /* 0x002fe20000000000 */
[----:B------:R-:W-:Y:S01]  /*4a60*/  IMAD.MOV.U32 R7, RZ, RZ, RZ ;  /* 0x000000ffff077224 */ /* 0x000fe200078e00ff */
[C---:B---3--:R-:W-:Y:S01]  /*4a70*/  FSETP.NE.AND P3, PT, R2.reuse, -R5, PT ;  /* 0x800000050200720b */ /* 0x048fe20003f65000 */
[----:B------:R-:W-:-:S03]  /*4a80*/  FADD R5, R2, R5 ;  /* 0x0000000502057221 */ /* 0x000fc60000000000 */
[----:B------:R-:W-:Y:S01]  /*4a90*/  MOV R15, R6 ;  /* 0x00000006000f7202 */ /* 0x000fe20000000f00 */
[----:B------:R-:W-:Y:S01]  /*4aa0*/  IMAD.MOV.U32 R7, RZ, RZ, -0x800000 ;  /* 0xff800000ff077424 */ /* 0x000fe200078e00ff */
[----:B------:R-:W-:Y:S02]  /*4ab0*/  FSEL R6, R17, 1, P4 ;  /* 0x3f80000011067808 */ /* 0x000fe40002000000 */
[----:B------:R-:W-:Y:S02]  /*4ac0*/  FSEL R18, R5, 1, P3 ;  /* 0x3f80000005127808 */ /* 0x000fe40001800000 */
[----:B------:R-:W1:Y:S01]  /*4ad0*/  @P4 MUFU.LG2 R9, R17 ;  /* 0x0000001100094308 */ /* 0x000e620000000c00 */
[----:B------:R-:W-:Y:S07]  /*4ae0*/  HGMMA.64x64x16.F32.BF16 R88, R136, gdesc[UR28].tnspB, R88 ;  /* 0x40e0001c88587df0 */ /* 0x000fee0008701858 */
[----:B------:R2:W3:Y:S08]  /*4af0*/  @P3 MUFU.LG2 R14, R5 ;  /* 0x00000005000e3308 */ /* 0x0004f00000000c00 */
[----:B------:R-:W4:Y:S01]  /*4b00*/  MUFU.RCP R2, R18 ;  /* 0x0000001200027308 */ /* 0x000f220000001000 */
[----:B-1----:R-:W-:Y:S01]  /*4b10*/  @P4 FFMA R12, R12, UR13, R9 ;  /* 0x0000000d0c0c4c23 */ /* 0x002fe20008000009 */
[----:B------:R-:W-:-:S02]  /*4b20*/  IMAD.MOV.U32 R9, RZ, RZ, RZ ;  /* 0x000000ffff097224 */ /* 0x000fc400078e00ff */
[----:B--2---:R-:W-:Y:S02]  /*4b30*/  IMAD.MOV.U32 R5, RZ, RZ, RZ ;  /* 0x000000ffff057224 */ /* 0x004fe400078e00ff */
[----:B------:R-:W-:Y:S01]  /*4b40*/  @P4 FMUL R11, R12, 0.69314718246459960938 ;  /* 0x3f3172180c0b4820 */ /* 0x000fe20000400000 */
[----:B------:R-:W-:Y:S01]  /*4b50*/  MOV R8, R8 ;  /* 0x0000000800087202 */ /* 0x000fe20000000f00 */
[----:B------:R-:W-:Y:S01]  /*4b60*/  @!P2 IMAD.MOV.U32 R9, RZ, RZ, 0x1 ;  /* 0x00000001ff09a424 */ /* 0x000fe200078e00ff */
[----:B------:R-:W1:Y:S01]  /*4b70*/  MUFU.RCP R6, R6 ;  /* 0x0000000600067308 */ /* 0x000e620000001000 */
[----:B---3--:R-:W-:Y:S01]  /*4b80*/  @P3 FFMA R14, R3, UR13, R14 ;  /* 0x0000000d030e3c23 */ /* 0x008fe2000800000e */
[----:B------:R-:W-:Y:S01]  /*4b90*/  MOV R16, R4 ;  /* 0x0000000400107202 */ /* 0x000fe20000000f00 */
[----:B------:R-:W-:Y:S02]  /*4ba0*/  SHFL.IDX PT, R3, R152, RZ, 0x1c1f ;  /* 0x001c1fff98037589 */ /* 0x000fe400000e0000 */
[----:B------:R-:W-:-:S02]  /*4bb0*/  @P3 FMUL R7, R14, 0.69314718246459960938 ;  /* 0x3f3172180e073820 */ /* 0x000fc40000400000 */
[----:B------:R-:W-:Y:S04]  /*4bc0*/  SHFL.IDX PT, R4, R13, 0x1, 0x1c1f ;  /* 0x003c1f000d047f89 */ /* 0x000fe800000e0000 */
[----:B------:R-:W-:Y:S01]  /*4bd0*/  SHFL.IDX PT, R5, R152, 0x1, 0x1c1f ;  /* 0x003c1f0098057f89 */ /* 0x000fe200000e0000 */
[----:B------:R-:W-:Y:S04]  /*4be0*/  HGMMA.64x64x16.F32.BF16 R88, R140, gdesc[UR32].tnspB, R88 ;  /* 0x40e000208c587df0 */ /* 0x000fe80008701858 */
[----:B------:R-:W-:Y:S04]  /*4bf0*/  HGMMA.64x64x16.F32.BF16 R88, R144, gdesc[UR36].tnspB, R88 ;  /* 0x40e0002490587df0 */ /* 0x000fe80008701858 */
[----:B------:R-:W-:Y:S04]  /*4c00*/  HGMMA.64x64x16.F32.BF16 R88, R148, gdesc[UR40].tnspB, R88 ;  /* 0x40e0002894587df0 */ /* 0x000fe80008701858 */
[----:B------:R-:W-:Y:S04]  /*4c10*/  HGMMA.64x64x16.F32.BF16 R88, R120, gdesc[UR44].tnspB, R88 ;  /* 0x40e0002c78587df0 */ /* 0x000fe80008701858 */
[----:B------:R-:W-:Y:S04]  /*4c20*/  HGMMA.64x64x16.F32.BF16 R88, R124, gdesc[UR48].tnspB, R88 ;  /* 0x40e000307c587df0 */ /* 0x000fe80008701858 */
[----:B------:R-:W-:Y:S03]  /*4c30*/  HGMMA.64x64x16.F32.BF16 R88, R128, gdesc[UR52].tnspB, R88, gsb0 ;  /* 0x40e0003480587df0 */ /* 0x000fe60008001858 */
[----:B------:R-:W-:-:S02]  /*4c40*/  WARPGROUP.DEPBAR.LE gsb0, 0x0 ;  /* 0x00008000000079c5 */ /* 0x000fc40000010000 */
[----:B------:R2:W-:Y:S01]  /*4c50*/  @!P2 SYNCS.ARRIVE.TRANS64.ART0 RZ, [UR8+0x28], R9 ;  /* 0x00002809ffffa9a7 */ /* 0x0005e20008500008 */
[-C--:B----4-:R-:W-:Y:S01]  /*4c60*/  FMUL R92, R92, R2.reuse ;  /* 0x000000025c5c7220 */ /* 0x090fe20000400000 */
[-C--:B------:R-:W-:Y:S01]  /*4c70*/  FMUL R93, R93, R2.reuse ;  /* 0x000000025d5d7220 */ /* 0x080fe20000400000 */
        /* <DEDUP_REMOVED lines=13> */
[----:B------:R-:W-:Y:S01]  /*4d50*/  FMUL R113, R113, R2 ;  /* 0x0000000271717220 */ /* 0x000fe20000400000 */
[-C--:B-1----:R-:W-:Y:S01]  /*4d60*/  FMUL R90, R90, R6.reuse ;  /* 0x000000065a5a7220 */ /* 0x082fe20000400000 */
[----:B------:R-:W1:Y:S01]  /*4d70*/  SHFL.IDX PT, R2, R13, RZ, 0x1c1f ;  /* 0x001c1fff0d027589 */ /* 0x000e6200000e0000 */
[-C--:B------:R-:W-:Y:S01]  /*4d80*/  FMUL R91, R91, R6.reuse ;  /* 0x000000065b5b7220 */ /* 0x080fe20000400000 */
[-C--:B------:R-:W-:Y:S01]  /*4d90*/  FMUL R94, R94, R6.reuse ;  /* 0x000000065e5e7220 */ /* 0x080fe20000400000 */
[-C--:B------:R-:W-:Y:S01]  /*4da0*/  FMUL R95, R95, R6.reuse ;  /* 0x000000065f5f7220 */ /* 0x080fe20000400000 */
[----:B------:R-:W-:Y:S01]  /*4db0*/  BAR.SYNC.DEFER_BLOCKING 0x1, 0x100 ;  /* 0x0044000000007b1d */ /* 0x000fe20000010000 */
        /* <DEDUP_REMOVED lines=10> */
[----:B------:R-:W-:Y:S01]  /*4e60*/  F2FP.BF16.F32.PACK_AB R88, R89, R88 ;  /* 0x000000585958723e */ /* 0x000fe200000010ff */
[-C--:B------:R-:W-:Y:S01]  /*4e70*/  FMUL R118, R118, R6.reuse ;  /* 0x0000000676767220 */ /* 0x080fe20000400000 */
[----:B------:R-:W-:Y:S01]  /*4e80*/  FMUL R119, R119, R6 ;  /* 0x0000000677777220 */ /* 0x000fe20000400000 */
[----:B------:R-:W-:-:S02]  /*4e90*/  F2FP.BF16.F32.PACK_AB R89, R91, R90 ;  /* 0x0000005a5b59723e */ /* 0x000fc400000010ff */
[----:B------:R-:W-:Y:S02]  /*4ea0*/  F2FP.BF16.F32.PACK_AB R96, R97, R96 ;  /* 0x000000606160723e */ /* 0x000fe400000010ff */
[----:B------:R-:W-:Y:S02]  /*4eb0*/  F2FP.BF16.F32.PACK_AB R90, R93, R92 ;  /* 0x0000005c5d5a723e */ /* 0x000fe400000010ff */
[----:B------:R-:W-:Y:S02]  /*4ec0*/  F2FP.BF16.F32.PACK_AB R91, R95, R94 ;  /* 0x0000005e5f5b723e */ /* 0x000fe400000010ff */
[----:B------:R-:W-:Y:S02]  /*4ed0*/  F2FP.BF16.F32.PACK_AB R104, R105, R104 ;  /* 0x000000686968723e */ /* 0x000fe400000010ff */
[----:B------:R-:W-:Y:S01]  /*4ee0*/  F2FP.BF16.F32.PACK_AB R97, R99, R98 ;  /* 0x000000626361723e */ /* 0x000fe200000010ff */
[----:B------:R2:W-:Y:S01]  /*4ef0*/  STSM.16.M88.4 [R15], R88 ;  /* 0x000000580f007844 */ /* 0x0005e20000000200 */
[----:B------:R-:W-:-:S02]  /*4f00*/  F2FP.BF16.F32.PACK_AB R112, R113, R112 ;  /* 0x000000707170723e */ /* 0x000fc400000010ff */
[----:B------:R-:W-:Y:S01]  /*4f10*/  F2FP.BF16.F32.PACK_AB R98, R101, R100 ;  /* 0x000000646562723e */ /* 0x000fe200000010ff */
[----:B-1----:R2:W-:Y:S01]  /*4f20*/  @P1 STG.E desc[UR4][R2.64], R7 ;  /* 0x0000000702001986 */ /* 0x0025e2000c101904 */
[----:B------:R-:W-:Y:S02]  /*4f30*/  F2FP.BF16.F32.PACK_AB R99, R103, R102 ;  /* 0x000000666763723e */ /* 0x000fe400000010ff */
[----:B------:R-:W-:Y:S01]  /*4f40*/  F2FP.BF16.F32.PACK_AB R105, R107, R106 ;  /* 0x0000006a6b69723e */ /* 0x000fe200000010ff */
[----:B------:R2:W-:Y:S01]  /*4f50*/  @P0 STG.E desc[UR4][R4.64], R11 ;  /* 0x0000000b04000986 */ /* 0x0005e2000c101904 */
[----:B------:R-:W-:Y:S02]  /*4f60*/  F2FP.BF16.F32.PACK_AB R113, R115, R114 ;  /* 0x000000727371723e */ /* 0x000fe400000010ff */
[----:B------:R-:W-:Y:S01]  /*4f70*/  F2FP.BF16.F32.PACK_AB R106, R109, R108 ;  /* 0x0000006c6d6a723e */ /* 0x000fe200000010ff */
[----:B------:R2:W-:Y:S01]  /*4f80*/  STSM.16.M88.4 [R16], R96 ;  /* 0x0000006010007844 */ /* 0x0005e20000000200 */
[----:B------:R-:W-:-:S02]  /*4f90*/  F2FP.BF16.F32.PACK_AB R107, R111, R110 ;  /* 0x0000006e6f6b723e */ /* 0x000fc400000010ff */
[----:B------:R-:W-:Y:S02]  /*4fa0*/  F2FP.BF16.F32.PACK_AB R114, R117, R116 ;  /* 0x000000747572723e */ /* 0x000fe400000010ff */
[----:B------:R-:W-:Y:S01]  /*4fb0*/  F2FP.BF16.F32.PACK_AB R115, R119, R118 ;  /* 0x000000767773723e */ /* 0x000fe200000010ff */
[----:B------:R2:W-:Y:S04]  /*4fc0*/  STSM.16.M88.4 [R10], R104 ;  /* 0x000000680a007844 */ /* 0x0005e80000000200 */
[----:B------:R2:W-:Y:S01]  /*4fd0*/  STSM.16.M88.4 [R8], R112 ;  /* 0x0000007008007844 */ /* 0x0005e20000000200 */
[----:B------:R1:W-:Y:S06]  /*4fe0*/  MEMBAR.ALL.CTA ;  /* 0x0000000000007992 */ /* 0x0003ec0000008000 */
[----:B-1----:R-:W1:Y:S02]  /*4ff0*/  FENCE.VIEW.ASYNC.S ;  /* 0x00000000000073c6 */ /* 0x002e640000000000 */
[----:B-1----:R-:W-:Y:S06]  /*5000*/  BAR.ARV 0x1, 0x120 ;  /* 0x0044800000007b1d */ /* 0x002fec0000002000 */
[----:B------:R-:W-:-:S13]  /*5010*/  ISETP.NE.AND P0, PT, R0, 0x4, PT ;  /* 0x000000040000780c */ /* 0x000fda0003f05270 */
[----:B--2---:R-:W-:Y:S05]  /*5020*/  @P0 EXIT ;  /* 0x000000000000094d */ /* 0x004fea0003800000 */
[----:B------:R-:W-:Y:S01]  /*5030*/  BAR.SYNC.DEFER_BLOCKING 0x1, 0x120 ;  /* 0x0044800000007b1d */ /* 0x000fe20000010000 */
[----:B------:R-:W-:-:S05]  /*5040*/  UIADD3 UR8, UR8, 0x4400, URZ ;  /* 0x0000440008087890 */ /* 0x000fca000fffe03f */
[----:B------:R-:W-:Y:S01]  /*5050*/  ULDC.64 UR4, c[0x0][0x198] ;  /* 0x0000660000047ab9 */ /* 0x000fe20000000a00 */
[----:B------:R-:W-:Y:S01]  /*5060*/  UMOV UR9, URZ ;  /* 0x0000003f00097c82 */ /* 0x000fe20008000000 */
[----:B------:R-:W-:-:S04]  /*5070*/  UIADD3 UR4, UP0, UR4, 0x1f0, URZ ;  /* 0x000001f004047890 */ /* 0x000fc8000ff1e03f */
[----:B------:R-:W-:-:S09]  /*5080*/  UIADD3.X UR5, URZ, UR5, URZ, UP0, !UPT ;  /* 0x000000053f057290 */ /* 0x000fd200087fe43f */
[----:B------:R1:W-:Y:S01]  /*5090*/  UTMASTG.4D [UR8], [UR4], desc[URZ] ;  /* 0x00003f08040073b5 */ /* 0x0003e20008019000 */
[----:B------:R0:W-:Y:S01]  /*50a0*/  UTMACMDFLUSH ;  /* 0x00000000000079b7 */ /* 0x0001e20000000000 */
[----:B------:R-:W-:-:S04]  /*50b0*/  DEPBAR.LE SB0, 0x0 ;  /* 0x000080000000791a */ /* 0x000fc80000000000 */
[----:B-1----:R-:W-:Y:S05]  /*50c0*/  EXIT ;  /* 0x000000000000794d */ /* 0x002fea0003800000 */
.L_x_3:
[----:B-1----:R-:W-:Y:S01]  /*50d0*/  MOV R5, UR25 ;  /* 0x0000001900057c02 */ /* 0x002fe20008000f00 */
[----:B------:R-:W-:Y:S02]  /*50e0*/  IMAD.MOV.U32 R2, RZ, RZ, -0x80000000 ;  /* 0x80000000ff027424 */ /* 0x000fe400078e00ff */
[----:B------:R-:W-:-:S04]  /*50f0*/  IMAD.MOV.U32 R3, RZ, RZ, -0x80000000 ;  /* 0x80000000ff037424 */ /* 0x000fc800078e00ff */
[----:B------:R1:W2:Y:S03]  /*5100*/  SYNCS.PHASECHK.TRANS64.TRYWAIT P0, [R5+URZ+0x18], R3 ;  /* 0x00001803050075a7 */ /* 0x0002a6000800017f */
[----:B--2---:R-:W-:Y:S05]  /*5110*/  @!P0 NANOSLEEP.SYNCS 0x989680 ;  /* 0x009896800000895d */ /* 0x004fea0003900000 */
[----:B------:R-:W2:Y:S02]  /*5120*/  @!P0 SYNCS.PHASECHK.TRANS64 P0, [R5+URZ+0x18], R3 ;  /* 0x00001803050085a7 */ /* 0x000ea4000800007f */
[----:B--2---:R-:W-:Y:S05]  /*5130*/  @!P0 BRA `(.L_x_3) ;  /* 0xfffffffc00e48947 */ /* 0x004fea000383ffff */
[----:B------:R-:W-:Y:S05]  /*5140*/  BRA `(.L_x_22) ;  /* 0xffffffb000dc7947 */ /* 0x000fea000383ffff */
.L_x_4:
[----:B-1----:R-:W-:Y:S02]  /*5150*/  IMAD.U32 R5, RZ, RZ, UR25 ;  /* 0x00000019ff057e24 */ /* 0x002fe4000f8e00ff */
[----:B------:R-:W-:Y:S02]  /*5160*/  IMAD.MOV.U32 R2, RZ, RZ, -0x80000000 ;  /* 0x80000000ff027424 */ /* 0x000fe400078e00ff */
[----:B------:R-:W-:-:S04]  /*5170*/  IMAD.MOV.U32 R3, RZ, RZ, -0x80000000 ;  /* 0x80000000ff037424 */ /* 0x000fc800078e00ff */
[----:B------:R1:W2:Y:S03]  /*5180*/  SYNCS.PHASECHK.TRANS64.TRYWAIT P0, [R5+URZ+0x8], R3 ;  /* 0x00000803050075a7 */ /* 0x0002a6000800017f */
[----:B--2---:R-:W-:Y:S05]  /*5190*/  @!P0 NANOSLEEP.SYNCS 0x989680 ;  /* 0x009896800000895d */ /* 0x004fea0003900000 */
[----:B------:R-:W2:Y:S02]  /*51a0*/  @!P0 SYNCS.PHASECHK.TRANS64 P0, [R5+URZ+0x8], R3 ;  /* 0x00000803050085a7 */ /* 0x000ea4000800007f */
[----:B--2---:R-:W-:Y:S05]  /*51b0*/  @!P0 BRA `(.L_x_4) ;  /* 0xfffffffc00e48947 */ /* 0x004fea000383ffff */
[----:B------:R-:W-:Y:S05]  /*51c0*/  BRA `(.L_x_23) ;  /* 0xffffffb400047947 */ /* 0x000fea000383ffff */
.L_x_6:
[----:B------:R-:W-:-:S04]  /*51d0*/  IMAD.U32 R2, R0, -0x80000000, RZ ;  /* 0x8000000000027824 */ /* 0x000fc800078e00ff */
[----:B------:R-:W-:-:S07]  /*51e0*/  IMAD.MOV.U32 R3, RZ, RZ, R2 ;  /* 0x000000ffff037224 */ /* 0x000fce00078e0002 */
.L_x_24:
[----:B-1----:R-:W-:-:S04]  /*51f0*/  MOV R7, UR25 ;  /* 0x0000001900077c02 */ /* 0x002fc80008000f00 */
[----:B------:R1:W2:Y:S03]  /*5200*/  SYNCS.PHASECHK.TRANS64.TRYWAIT P0, [R7+URZ+0x18], R3 ;  /* 0x00001803070075a7 */ /* 0x0002a6000800017f */
[----:B--2---:R-:W-:Y:S05]  /*5210*/  @!P0 NANOSLEEP.SYNCS 0x989680 ;  /* 0x009896800000895d */ /* 0x004fea0003900000 */
[----:B------:R-:W2:Y:S02]  /*5220*/  @!P0 SYNCS.PHASECHK.TRANS64 P0, [R7+URZ+0x18], R3 ;  /* 0x00001803070085a7 */ /* 0x000ea4000800007f */
[----:B--2---:R-:W-:Y:S05]  /*5230*/  @!P0 BRA `(.L_x_24) ;  /* 0xfffffffc00ec8947 */ /* 0x004fea000383ffff */
[----:B------:R-:W-:Y:S05]  /*5240*/  BRA `(.L_x_25) ;  /* 0xffffffb400487947 */ /* 0x000fea000383ffff */
.L_x_7:
[----:B-1----:R-:W-:-:S07]  /*5250*/  IMAD.MOV.U32 R3, RZ, RZ, R2 ;  /* 0x000000ffff037224 */ /* 0x002fce00078e0002 */
.L_x_26:
[----:B-1----:R-:W-:-:S04]  /*5260*/  IMAD.U32 R5, RZ, RZ, UR25 ;  /* 0x00000019ff057e24 */ /* 0x002fc8000f8e00ff */
[----:B------:R1:W2:Y:S03]  /*5270*/  SYNCS.PHASECHK.TRANS64.TRYWAIT P0, [R5+URZ+0x28], R3 ;  /* 0x00002803050075a7 */ /* 0x0002a6000800017f */
[----:B--2---:R-:W-:Y:S05]  /*5280*/  @!P0 NANOSLEEP.SYNCS 0x989680 ;  /* 0x009896800000895d */ /* 0x004fea0003900000 */
[----:B------:R-:W2:Y:S02]  /*5290*/  @!P0 SYNCS.PHASECHK.TRANS64 P0, [R5+URZ+0x28], R3 ;  /* 0x00002803050085a7 */ /* 0x000ea4000800007f */
[----:B--2---:R-:W-:Y:S05]  /*52a0*/  @!P0 BRA `(.L_x_26) ;  /* 0xfffffffc00ec8947 */ /* 0x004fea000383ffff */
[----:B------:R-:W-:Y:S05]  /*52b0*/  BRA `(.L_x_27) ;  /* 0xffffffb400687947 */ /* 0x000fea000383ffff */
.L_x_9:
[----:B-1----:R-:W-:-:S07]  /*52c0*/  IMAD.MOV.U32 R3, RZ, RZ, R2 ;  /* 0x000000ffff037224 */ /* 0x002fce00078e0002 */
.L_x_28:
[----:B-1----:R-:W-:-:S04]  /*52d0*/  IMAD.U32 R5, RZ, RZ, UR25 ;  /* 0x00000019ff057e24 */ /* 0x002fc8000f8e00ff */
[----:B------:R1:W2:Y:S03]  /*52e0*/  SYNCS.PHASECHK.TRANS64.TRYWAIT P0, [R5+URZ+0x28], R3 ;  /* 0x00002803050075a7 */ /* 0x0002a6000800017f */
[----:B--2---:R-:W-:Y:S05]  /*52f0*/  @!P0 NANOSLEEP.SYNCS 0x989680 ;  /* 0x009896800000895d */ /* 0x004fea0003900000 */
[----:B------:R-:W2:Y:S02]  /*5300*/  @!P0 SYNCS.PHASECHK.TRANS64 P0, [R5+URZ+0x28], R3 ;  /* 0x00002803050085a7 */ /* 0x000ea4000800007f */
[----:B--2---:R-:W-:Y:S05]  /*5310*/  @!P0 BRA `(.L_x_28) ;  /* 0xfffffffc00ec8947 */ /* 0x004fea000383ffff */
[----:B------:R-:W-:Y:S05]  /*5320*/  BRA `(.L_x_29) ;  /* 0xffffffb400907947 */ /* 0x000fea000383ffff */
.L_x_10:
[----:B-1----:R-:W-:-:S07]  /*5330*/  IMAD.MOV.U32 R3, RZ, RZ, R2 ;  /* 0x000000ffff037224 */ /* 0x002fce00078e0002 */
.L_x_30:
[----:B-1----:R-:W-:-:S04]  /*5340*/  IMAD.U32 R5, RZ, RZ, UR25 ;  /* 0x00000019ff057e24 */ /* 0x002fc8000f8e00ff */
[----:B------:R1:W2:Y:S03]  /*5350*/  SYNCS.PHASECHK.TRANS64.TRYWAIT P0, [R5+URZ+0x28], R3 ;  /* 0x00002803050075a7 */ /* 0x0002a6000800017f */
[----:B--2---:R-:W-:Y:S05]  /*5360*/  @!P0 NANOSLEEP.SYNCS 0x989680 ;  /* 0x009896800000895d */ /* 0x004fea0003900000 */
[----:B------:R-:W2:Y:S02]  /*5370*/  @!P0 SYNCS.PHASECHK.TRANS64 P0, [R5+URZ+0x28], R3 ;  /* 0x00002803050085a7 */ /* 0x000ea4000800007f */
[----:B--2---:R-:W-:Y:S05]  /*5380*/  @!P0 BRA `(.L_x_30) ;  /* 0xfffffffc00ec8947 */ /* 0x004fea000383ffff */
[----:B------:R-:W-:Y:S05]  /*5390*/  BRA `(.L_x_31) ;  /* 0xffffffb400b07947 */ /* 0x000fea000383ffff */
.L_x_11:
[----:B-1----:R-:W-:-:S04]  /*53a0*/  IMAD.U32 R4, RZ, RZ, UR8 ;  /* 0x00000008ff047e24 */ /* 0x002fc8000f8e00ff */
[----:B------:R1:W2:Y:S03]  /*53b0*/  SYNCS.PHASECHK.TRANS64.TRYWAIT P0, [R4+URZ], RZ ;  /* 0x000000ff040075a7 */ /* 0x0002a6000800017f */
[----:B--2---:R-:W-:Y:S05]  /*53c0*/  @!P0 NANOSLEEP.SYNCS 0x989680 ;  /* 0x009896800000895d */ /* 0x004fea0003900000 */
[----:B------:R-:W2:Y:S02]  /*53d0*/  @!P0 SYNCS.PHASECHK.TRANS64 P0, [R4+URZ], RZ ;  /* 0x000000ff040085a7 */ /* 0x000ea4000800007f */
[----:B--2---:R-:W-:Y:S05]  /*53e0*/  @!P0 BRA `(.L_x_11) ;  /* 0xfffffffc00ec8947 */ /* 0x004fea000383ffff */
[----:B------:R-:W-:Y:S05]  /*53f0*/  BRA `(.L_x_32) ;  /* 0xffffffb8002c7947 */ /* 0x000fea000383ffff */
.L_x_13:
[----:B-1----:R-:W-:-:S04]  /*5400*/  MOV R4, UR8 ;  /* 0x0000000800047c02 */ /* 0x002fc80008000f00 */
[----:B------:R1:W2:Y:S03]  /*5410*/  SYNCS.PHASECHK.TRANS64.TRYWAIT P0, [R4+URZ+0x10], RZ ;  /* 0x000010ff040075a7 */ /* 0x0002a6000800017f */
[----:B--2---:R-:W-:Y:S05]  /*5420*/  @!P0 NANOSLEEP.SYNCS 0x989680 ;  /* 0x009896800000895d */ /* 0x004fea0003900000 */
[----:B------:R-:W2:Y:S02]  /*5430*/  @!P0 SYNCS.PHASECHK.TRANS64 P0, [R4+URZ+0x10], RZ ;  /* 0x000010ff040085a7 */ /* 0x000ea4000800007f */
[----:B--2---:R-:W-:Y:S05]  /*5440*/  @!P0 BRA `(.L_x_13) ;  /* 0xfffffffc00ec8947 */ /* 0x004fea000383ffff */
[----:B------:R-:W-:Y:S05]  /*5450*/  BRA `(.L_x_12) ;  /* 0xffffffb800587947 */ /* 0x000fea000383ffff */
.L_x_16:
[----:B------:R-:W-:-:S07]  /*5460*/  IMAD.MOV.U32 R19, RZ, RZ, R18 ;  /* 0x000000ffff137224 */ /* 0x000fce00078e0012 */
.L_x_33:
[----:B-1----:R-:W-:-:S04]  /*5470*/  IMAD.U32 R3, RZ, RZ, UR8 ;  /* 0x00000008ff037e24 */ /* 0x002fc8000f8e00ff */
[----:B------:R1:W2:Y:S03]  /*5480*/  SYNCS.PHASECHK.TRANS64.TRYWAIT P2, [R3+URZ+0x10], R19 ;  /* 0x00001013030075a7 */ /* 0x0002a6000804017f */
[----:B--2---:R-:W-:Y:S05]  /*5490*/  @!P2 NANOSLEEP.SYNCS 0x989680 ;  /* 0x009896800000a95d */ /* 0x004fea0003900000 */
[----:B------:R-:W2:Y:S02]  /*54a0*/  @!P2 SYNCS.PHASECHK.TRANS64 P2, [R3+URZ+0x10], R19 ;  /* 0x000010130300a5a7 */ /* 0x000ea4000804007f */
[----:B--2---:R-:W-:Y:S05]  /*54b0*/  @!P2 BRA `(.L_x_33) ;  /* 0xfffffffc00eca947 */ /* 0x004fea000383ffff */
[----:B------:R-:W-:Y:S05]  /*54c0*/  BRA `(.L_x_15) ;  /* 0xffffffdc002c7947 */ /* 0x000fea000383ffff */
.L_x_18:
[----:B-1----:R-:W-:-:S07]  /*54d0*/  IMAD.MOV.U32 R19, RZ, RZ, R18 ;  /* 0x000000ffff137224 */ /* 0x002fce00078e0012 */
.L_x_34:
[----:B-1----:R-:W-:-:S04]  /*54e0*/  IMAD.U32 R3, RZ, RZ, UR8 ;  /* 0x00000008ff037e24 */ /* 0x002fc8000f8e00ff */
[----:B------:R1:W2:Y:S03]  /*54f0*/  SYNCS.PHASECHK.TRANS64.TRYWAIT P2, [R3+URZ+0x20], R19 ;  /* 0x00002013030075a7 */ /* 0x0002a6000804017f */
[----:B--2---:R-:W-:Y:S05]  /*5500*/  @!P2 NANOSLEEP.SYNCS 0x989680 ;  /* 0x009896800000a95d */ /* 0x004fea0003900000 */
[----:B------:R-:W2:Y:S02]  /*5510*/  @!P2 SYNCS.PHASECHK.TRANS64 P2, [R3+URZ+0x20], R19 ;  /* 0x000020130300a5a7 */ /* 0x000ea4000804007f */
[----:B--2---:R-:W-:Y:S05]  /*5520*/  @!P2 BRA `(.L_x_34) ;  /* 0xfffffffc00eca947 */ /* 0x004fea000383ffff */
[----:B------:R-:W-:Y:S05]  /*5530*/  BRA `(.L_x_17) ;  /* 0xffffffdc003c7947 */ /* 0x000fea000383ffff */
.L_x_21:
[----:B------:R-:W-:-:S07]  /*5540*/  IMAD.MOV.U32 R17, RZ, RZ, R16 ;  /* 0x000000ffff117224 */ /* 0x000fce00078e0010 */
.L_x_35:
[----:B-1----:R-:W-:-:S04]  /*5550*/  IMAD.U32 R19, RZ, RZ, UR8 ;  /* 0x00000008ff137e24 */ /* 0x002fc8000f8e00ff */
[----:B------:R1:W2:Y:S03]  /*5560*/  SYNCS.PHASECHK.TRANS64.TRYWAIT P3, [R19+URZ+0x20], R17 ;  /* 0x00002011130075a7 */ /* 0x0002a6000806017f */
[----:B--2---:R-:W-:Y:S05]  /*5570*/  @!P3 NANOSLEEP.SYNCS 0x989680 ;  /* 0x009896800000b95d */ /* 0x004fea0003900000 */
[----:B------:R-:W2:Y:S02]  /*5580*/  @!P3 SYNCS.PHASECHK.TRANS64 P3, [R19+URZ+0x20], R17 ;  /* 0x000020111300b5a7 */ /* 0x000ea4000806007f */
[----:B--2---:R-:W-:Y:S05]  /*5590*/  @!P3 BRA `(.L_x_35) ;  /* 0xfffffffc00ecb947 */ /* 0x004fea000383ffff */
[----:B------:R-:W-:Y:S05]  /*55a0*/  BRA `(.L_x_20) ;  /* 0xfffffff000f47947 */ /* 0x000fea000383ffff */
.L_x_36:
[----:B------:R-:W-:-:S00]  /*55b0*/  BRA `(.L_x_36) ;  /* 0xfffffffc00fc7947 */ /* 0x000fc0000383ffff */
[----:B------:R-:W-:-:S00]  /*55c0*/  NOP ;  /* 0x0000000000007918 */ /* 0x000fc00000000000 */
        /* <DEDUP_REMOVED lines=11> */
.L_x_37:


//--------------------- .nv.shared.kernel_cutlass_kernel_flash_attncuteflash_fwd_sm90FlashAttentionForwardSm90_object_at__tensor0000o1641211101213_tensor0000o6411101213_tensor0000o6411101213_tensor0000o1641211101213_tensor_0 --------------------------
	.section	.nv.shared.kernel_cutlass_kernel_flash_attncuteflash_fwd_sm90FlashAttentionForwardSm90_object_at__tensor0000o1641211101213_tensor0000o6411101213_tensor0000o6411101213_tensor0000o1641211101213_tensor_0,"aw",@nobits
	.sectionflags	@""
	.align	1024
	.zero		1024


//--------------------- .nv.shared.reserved.0     --------------------------
	.section	.nv.shared.reserved.0,"aw",@nobits
	.weak		__nv_reservedSMEM_offset_0_alias
	.size		__nv_reservedSMEM_offset_0_alias, 0, 0
	.other		__nv_reservedSMEM_offset_0_alias,@"STO_CUDA_RESERVED_SHARED STV_DEFAULT"
__nv_reservedSMEM_offset_0_alias:
	.zero		0


//--------------------- .nv.constant0.kernel_cutlass_kernel_flash_attncuteflash_fwd_sm90FlashAttentionForwardSm90_object_at__tensor0000o1641211101213_tensor0000o6411101213_tensor0000o6411101213_tensor0000o1641211101213_tensor_0 --------------------------
	.section	.nv.constant0.kernel_cutlass_kernel_flash_attncuteflash_fwd_sm90FlashAttentionForwardSm90_object_at__tensor0000o1641211101213_tensor0000o6411101213_tensor0000o6411101213_tensor0000o1641211101213_tensor_0,"a",@progbits
	.sectionflags	@""
	.align	4
.nv.constant0.kernel_cutlass_kernel_flash_attncuteflash_fwd_sm90FlashAttentionForwardSm90_object_at__tensor0000o1641211101213_tensor0000o6411101213_tensor0000o6411101213_tensor0000o1641211101213_tensor_0:
	.zero		1184


//--------------------- SYMBOLS --------------------------

	.type		.nv.reservedSmem.offset0,@object
	.size		.nv.reservedSmem.offset0,0x4
